//
// Generated by NVIDIA NVVM Compiler
//
// Compiler Build ID: CL-36424714
// Cuda compilation tools, release 13.0, V13.0.88
// Based on NVVM 20.0.0
//

.version 9.0
.target sm_100
.address_size 64

	// .globl	_Z8kernel12PjS_mS_i
// _ZZ8kernel12PjS_mS_iE6s_tile has been demoted
// _ZZ8kernel12PjS_mS_iE11s_histogram has been demoted
// _ZZ8kernel12PjS_mS_iE9positions has been demoted
.global .align 1 .b8 _ZN34_INTERNAL_ab17b335_4_k_cu_fa2882f24cuda3std3__45__cpo5beginE[1];
.global .align 1 .b8 _ZN34_INTERNAL_ab17b335_4_k_cu_fa2882f24cuda3std3__45__cpo3endE[1];
.global .align 1 .b8 _ZN34_INTERNAL_ab17b335_4_k_cu_fa2882f24cuda3std3__45__cpo6cbeginE[1];
.global .align 1 .b8 _ZN34_INTERNAL_ab17b335_4_k_cu_fa2882f24cuda3std3__45__cpo4cendE[1];
.global .align 1 .b8 _ZN34_INTERNAL_ab17b335_4_k_cu_fa2882f24cuda3std3__45__cpo6rbeginE[1];
.global .align 1 .b8 _ZN34_INTERNAL_ab17b335_4_k_cu_fa2882f24cuda3std3__45__cpo4rendE[1];
.global .align 1 .b8 _ZN34_INTERNAL_ab17b335_4_k_cu_fa2882f24cuda3std3__45__cpo7crbeginE[1];
.global .align 1 .b8 _ZN34_INTERNAL_ab17b335_4_k_cu_fa2882f24cuda3std3__45__cpo5crendE[1];
.global .align 1 .b8 _ZN34_INTERNAL_ab17b335_4_k_cu_fa2882f24cuda3std3__436_GLOBAL__N__ab17b335_4_k_cu_fa2882f26ignoreE[1];
.global .align 1 .b8 _ZN34_INTERNAL_ab17b335_4_k_cu_fa2882f24cuda3std3__419piecewise_constructE[1];
.global .align 1 .b8 _ZN34_INTERNAL_ab17b335_4_k_cu_fa2882f24cuda3std3__48in_placeE[1];
.global .align 1 .b8 _ZN34_INTERNAL_ab17b335_4_k_cu_fa2882f24cuda3std3__420unreachable_sentinelE[1];
.global .align 1 .b8 _ZN34_INTERNAL_ab17b335_4_k_cu_fa2882f24cuda3std3__47nulloptE[1];
.global .align 1 .b8 _ZN34_INTERNAL_ab17b335_4_k_cu_fa2882f24cuda3std6ranges3__45__cpo4swapE[1];
.global .align 1 .b8 _ZN34_INTERNAL_ab17b335_4_k_cu_fa2882f24cuda3std6ranges3__45__cpo9iter_moveE[1];
.global .align 1 .b8 _ZN34_INTERNAL_ab17b335_4_k_cu_fa2882f24cuda3std6ranges3__45__cpo5beginE[1];
.global .align 1 .b8 _ZN34_INTERNAL_ab17b335_4_k_cu_fa2882f24cuda3std6ranges3__45__cpo3endE[1];
.global .align 1 .b8 _ZN34_INTERNAL_ab17b335_4_k_cu_fa2882f24cuda3std6ranges3__45__cpo6cbeginE[1];
.global .align 1 .b8 _ZN34_INTERNAL_ab17b335_4_k_cu_fa2882f24cuda3std6ranges3__45__cpo4cendE[1];
.global .align 1 .b8 _ZN34_INTERNAL_ab17b335_4_k_cu_fa2882f24cuda3std6ranges3__45__cpo7advanceE[1];
.global .align 1 .b8 _ZN34_INTERNAL_ab17b335_4_k_cu_fa2882f24cuda3std6ranges3__45__cpo9iter_swapE[1];
.global .align 1 .b8 _ZN34_INTERNAL_ab17b335_4_k_cu_fa2882f24cuda3std6ranges3__45__cpo4nextE[1];
.global .align 1 .b8 _ZN34_INTERNAL_ab17b335_4_k_cu_fa2882f24cuda3std6ranges3__45__cpo4prevE[1];
.global .align 1 .b8 _ZN34_INTERNAL_ab17b335_4_k_cu_fa2882f24cuda3std6ranges3__45__cpo4dataE[1];
.global .align 1 .b8 _ZN34_INTERNAL_ab17b335_4_k_cu_fa2882f24cuda3std6ranges3__45__cpo5cdataE[1];
.global .align 1 .b8 _ZN34_INTERNAL_ab17b335_4_k_cu_fa2882f24cuda3std6ranges3__45__cpo4sizeE[1];
.global .align 1 .b8 _ZN34_INTERNAL_ab17b335_4_k_cu_fa2882f24cuda3std6ranges3__45__cpo5ssizeE[1];
.global .align 1 .b8 _ZN34_INTERNAL_ab17b335_4_k_cu_fa2882f24cuda3std6ranges3__45__cpo8distanceE[1];
.global .align 1 .b8 _ZN34_INTERNAL_ab17b335_4_k_cu_fa2882f26thrust24THRUST_300001_SM_1000_NS6system6detail10sequential3seqE[1];

.visible .entry _Z8kernel12PjS_mS_i(
	.param .u64 .ptr .align 1 _Z8kernel12PjS_mS_i_param_0,
	.param .u64 .ptr .align 1 _Z8kernel12PjS_mS_i_param_1,
	.param .u64 _Z8kernel12PjS_mS_i_param_2,
	.param .u64 .ptr .align 1 _Z8kernel12PjS_mS_i_param_3,
	.param .u32 _Z8kernel12PjS_mS_i_param_4
)
{
	.reg .pred 	%p<32>;
	.reg .b32 	%r<289>;
	.reg .b64 	%rd<41>;
	// demoted variable
	.shared .align 4 .b8 _ZZ8kernel12PjS_mS_iE6s_tile[4096];
	// demoted variable
	.shared .align 4 .b8 _ZZ8kernel12PjS_mS_iE11s_histogram[64];
	// demoted variable
	.shared .align 4 .b8 _ZZ8kernel12PjS_mS_iE9positions[2048];
	ld.param.u64 	%rd10, [_Z8kernel12PjS_mS_i_param_0];
	ld.param.u64 	%rd11, [_Z8kernel12PjS_mS_i_param_1];
	ld.param.u64 	%rd8, [_Z8kernel12PjS_mS_i_param_2];
	ld.param.u32 	%r70, [_Z8kernel12PjS_mS_i_param_4];
	cvta.to.global.u64 	%rd1, %rd11;
	cvta.to.global.u64 	%rd2, %rd10;
	mov.u32 	%r1, %tid.x;
	mov.u32 	%r2, %ntid.x;
	mov.u32 	%r3, %ctaid.x;
	shl.b32 	%r71, %r3, 10;
	or.b32  	%r72, %r71, %r1;
	cvt.u64.u32 	%rd3, %r72;
	setp.le.u64 	%p1, %rd8, %rd3;
	shl.b32 	%r73, %r1, 2;
	mov.u32 	%r74, _ZZ8kernel12PjS_mS_iE6s_tile;
	add.s32 	%r4, %r74, %r73;
	@%p1 bra 	$L__BB0_2;
	shl.b64 	%rd12, %rd3, 2;
	add.s64 	%rd13, %rd1, %rd12;
	ld.global.u32 	%r75, [%rd13];
	st.shared.u32 	[%r4], %r75;
$L__BB0_2:
	cvt.u32.u64 	%r76, %rd3;
	add.s32 	%r77, %r76, %r2;
	cvt.u64.u32 	%rd4, %r77;
	setp.le.u64 	%p2, %rd8, %rd4;
	shl.b32 	%r78, %r2, 2;
	add.s32 	%r5, %r4, %r78;
	@%p2 bra 	$L__BB0_4;
	shl.b64 	%rd14, %rd4, 2;
	add.s64 	%rd15, %rd1, %rd14;
	ld.global.u32 	%r79, [%rd15];
	st.shared.u32 	[%r5], %r79;
$L__BB0_4:
	cvt.u32.u64 	%r80, %rd4;
	add.s32 	%r81, %r80, %r2;
	cvt.u64.u32 	%rd5, %r81;
	setp.le.u64 	%p3, %rd8, %rd5;
	add.s32 	%r6, %r5, %r78;
	@%p3 bra 	$L__BB0_6;
	shl.b64 	%rd16, %rd5, 2;
	add.s64 	%rd17, %rd1, %rd16;
	ld.global.u32 	%r83, [%rd17];
	st.shared.u32 	[%r6], %r83;
$L__BB0_6:
	cvt.u32.u64 	%r84, %rd5;
	add.s32 	%r85, %r84, %r2;
	cvt.u64.u32 	%rd6, %r85;
	setp.le.u64 	%p4, %rd8, %rd6;
	add.s32 	%r7, %r6, %r78;
	@%p4 bra 	$L__BB0_8;
	shl.b64 	%rd18, %rd6, 2;
	add.s64 	%rd19, %rd1, %rd18;
	ld.global.u32 	%r87, [%rd19];
	st.shared.u32 	[%r7], %r87;
$L__BB0_8:
	bar.sync 	0;
	shl.b32 	%r8, %r70, 2;
	mov.u32 	%r91, _ZZ8kernel12PjS_mS_iE9positions;
	add.s32 	%r9, %r91, %r73;
	add.s32 	%r10, %r9, %r78;
	mad.lo.s32 	%r11, %r1, 12, %r4;
	or.b32  	%r93, %r73, 3;
	cvt.u64.u32 	%rd7, %r93;
	mov.b32 	%r267, 0;
$L__BB0_9:
	shl.b32 	%r94, %r1, 2;
	cvt.u64.u32 	%rd20, %r94;
	setp.le.u64 	%p5, %rd8, %rd20;
	@%p5 bra 	$L__BB0_11;
	ld.shared.u32 	%r268, [%r11];
$L__BB0_11:
	shl.b32 	%r95, %r1, 2;
	or.b32  	%r96, %r95, 1;
	cvt.u64.u32 	%rd21, %r96;
	setp.le.u64 	%p6, %rd8, %rd21;
	@%p6 bra 	$L__BB0_13;
	ld.shared.u32 	%r269, [%r11+4];
$L__BB0_13:
	shl.b32 	%r97, %r1, 2;
	or.b32  	%r98, %r97, 2;
	cvt.u64.u32 	%rd22, %r98;
	setp.le.u64 	%p7, %rd8, %rd22;
	@%p7 bra 	$L__BB0_15;
	ld.shared.u32 	%r270, [%r11+8];
$L__BB0_15:
	setp.le.u64 	%p8, %rd8, %rd7;
	@%p8 bra 	$L__BB0_17;
	ld.shared.u32 	%r271, [%r11+12];
$L__BB0_17:
	shl.b32 	%r99, %r1, 2;
	or.b32  	%r100, %r99, 1;
	cvt.u64.u32 	%rd23, %r100;
	setp.le.u64 	%p9, %rd8, %rd23;
	cvt.u64.u32 	%rd24, %r99;
	setp.gt.u64 	%p10, %rd8, %rd24;
	bar.sync 	0;
	add.s32 	%r25, %r8, %r267;
	shr.u32 	%r101, %r268, %r25;
	and.b32  	%r26, %r101, 1;
	xor.b32  	%r27, %r26, 1;
	selp.b32 	%r274, %r27, 0, %p10;
	selp.b32 	%r275, %r26, 0, %p10;
	@%p9 bra 	$L__BB0_19;
	shr.u32 	%r102, %r269, %r25;
	and.b32  	%r103, %r102, 1;
	xor.b32  	%r104, %r103, 1;
	add.s32 	%r274, %r104, %r274;
	add.s32 	%r275, %r103, %r275;
$L__BB0_19:
	shl.b32 	%r105, %r1, 2;
	or.b32  	%r106, %r105, 2;
	cvt.u64.u32 	%rd25, %r106;
	setp.le.u64 	%p11, %rd8, %rd25;
	@%p11 bra 	$L__BB0_21;
	shr.u32 	%r107, %r270, %r25;
	and.b32  	%r108, %r107, 1;
	xor.b32  	%r109, %r108, 1;
	add.s32 	%r274, %r109, %r274;
	add.s32 	%r275, %r108, %r275;
$L__BB0_21:
	@%p8 bra 	$L__BB0_23;
	shr.u32 	%r110, %r271, %r25;
	and.b32  	%r111, %r110, 1;
	xor.b32  	%r112, %r111, 1;
	add.s32 	%r274, %r112, %r274;
	add.s32 	%r275, %r111, %r275;
$L__BB0_23:
	setp.ne.s32 	%p13, %r1, 0;
	bar.sync 	0;
	st.shared.u32 	[%r9], %r274;
	st.shared.u32 	[%r10], %r275;
	bar.sync 	0;
	@%p13 bra 	$L__BB0_27;
	mov.b32 	%r279, 8;
	mov.b32 	%r278, 0;
	ld.shared.u32 	%r280, [_ZZ8kernel12PjS_mS_iE9positions];
$L__BB0_25:
	mov.u32 	%r115, _ZZ8kernel12PjS_mS_iE9positions;
	add.s32 	%r46, %r115, %r278;
	ld.shared.u32 	%r116, [%r46+4];
	add.s32 	%r117, %r116, %r280;
	st.shared.u32 	[%r46+4], %r117;
	add.s32 	%r118, %r115, %r279;
	ld.shared.u32 	%r119, [%r118];
	add.s32 	%r120, %r119, %r117;
	st.shared.u32 	[%r118], %r120;
	ld.shared.u32 	%r121, [%r46+12];
	add.s32 	%r47, %r121, %r120;
	st.shared.u32 	[%r46+12], %r47;
	setp.eq.s32 	%p14, %r279, 2040;
	@%p14 bra 	$L__BB0_27;
	ld.shared.u32 	%r122, [%r46+16];
	add.s32 	%r280, %r122, %r47;
	st.shared.u32 	[%r46+16], %r280;
	add.s32 	%r279, %r279, 16;
	add.s32 	%r278, %r278, 16;
	bra.uni 	$L__BB0_25;
$L__BB0_27:
	setp.eq.s32 	%p15, %r1, 0;
	bar.sync 	0;
	mov.b32 	%r282, 0;
	@%p15 bra 	$L__BB0_29;
	ld.shared.u32 	%r282, [%r9+-4];
$L__BB0_29:
	shl.b32 	%r124, %r1, 2;
	cvt.u64.u32 	%rd26, %r124;
	setp.le.u64 	%p16, %rd8, %rd26;
	ld.shared.u32 	%r285, [%r10+-4];
	@%p16 bra 	$L__BB0_31;
	setp.eq.s32 	%p17, %r26, 0;
	selp.b32 	%r125, %r282, %r285, %p17;
	add.s32 	%r282, %r27, %r282;
	add.s32 	%r285, %r26, %r285;
	shl.b32 	%r126, %r125, 2;
	mov.u32 	%r127, _ZZ8kernel12PjS_mS_iE6s_tile;
	add.s32 	%r128, %r127, %r126;
	st.shared.u32 	[%r128], %r268;
$L__BB0_31:
	shl.b32 	%r129, %r1, 2;
	or.b32  	%r130, %r129, 1;
	cvt.u64.u32 	%rd27, %r130;
	setp.le.u64 	%p18, %rd8, %rd27;
	@%p18 bra 	$L__BB0_33;
	shr.u32 	%r131, %r269, %r25;
	and.b32  	%r132, %r131, 1;
	setp.eq.s32 	%p19, %r132, 0;
	selp.b32 	%r133, %r282, %r285, %p19;
	xor.b32  	%r134, %r132, 1;
	add.s32 	%r282, %r134, %r282;
	add.s32 	%r285, %r132, %r285;
	shl.b32 	%r135, %r133, 2;
	mov.u32 	%r136, _ZZ8kernel12PjS_mS_iE6s_tile;
	add.s32 	%r137, %r136, %r135;
	st.shared.u32 	[%r137], %r269;
$L__BB0_33:
	shl.b32 	%r138, %r1, 2;
	or.b32  	%r139, %r138, 2;
	cvt.u64.u32 	%rd28, %r139;
	setp.le.u64 	%p20, %rd8, %rd28;
	@%p20 bra 	$L__BB0_35;
	shr.u32 	%r140, %r270, %r25;
	and.b32  	%r141, %r140, 1;
	setp.eq.s32 	%p21, %r141, 0;
	selp.b32 	%r142, %r282, %r285, %p21;
	xor.b32  	%r143, %r141, 1;
	add.s32 	%r282, %r143, %r282;
	add.s32 	%r285, %r141, %r285;
	shl.b32 	%r144, %r142, 2;
	mov.u32 	%r145, _ZZ8kernel12PjS_mS_iE6s_tile;
	add.s32 	%r146, %r145, %r144;
	st.shared.u32 	[%r146], %r270;
$L__BB0_35:
	@%p8 bra 	$L__BB0_37;
	shr.u32 	%r147, %r271, %r25;
	and.b32  	%r148, %r147, 1;
	setp.eq.b32 	%p23, %r148, 1;
	selp.b32 	%r149, %r285, %r282, %p23;
	shl.b32 	%r150, %r149, 2;
	mov.u32 	%r151, _ZZ8kernel12PjS_mS_iE6s_tile;
	add.s32 	%r152, %r151, %r150;
	st.shared.u32 	[%r152], %r271;
$L__BB0_37:
	bar.sync 	0;
	add.s32 	%r267, %r267, 1;
	setp.ne.s32 	%p24, %r267, 4;
	@%p24 bra 	$L__BB0_9;
	setp.gt.u32 	%p25, %r1, 15;
	shl.b32 	%r153, %r1, 2;
	mov.u32 	%r154, _ZZ8kernel12PjS_mS_iE11s_histogram;
	add.s32 	%r67, %r154, %r153;
	@%p25 bra 	$L__BB0_40;
	mov.b32 	%r155, 0;
	st.shared.u32 	[%r67], %r155;
$L__BB0_40:
	bar.sync 	0;
	mov.b32 	%r288, 32;
	mov.u32 	%r157, _ZZ8kernel12PjS_mS_iE6s_tile;
$L__BB0_41:
	add.s32 	%r158, %r157, %r288;
	ld.shared.u32 	%r159, [%r158+-32];
	shr.u32 	%r160, %r159, %r8;
	shl.b32 	%r161, %r160, 2;
	and.b32  	%r162, %r161, 60;
	add.s32 	%r164, %r154, %r162;
	atom.shared.add.u32 	%r165, [%r164], 1;
	ld.shared.u32 	%r166, [%r158+-28];
	shr.u32 	%r167, %r166, %r8;
	shl.b32 	%r168, %r167, 2;
	and.b32  	%r169, %r168, 60;
	add.s32 	%r170, %r154, %r169;
	atom.shared.add.u32 	%r171, [%r170], 1;
	ld.shared.u32 	%r172, [%r158+-24];
	shr.u32 	%r173, %r172, %r8;
	shl.b32 	%r174, %r173, 2;
	and.b32  	%r175, %r174, 60;
	add.s32 	%r176, %r154, %r175;
	atom.shared.add.u32 	%r177, [%r176], 1;
	ld.shared.u32 	%r178, [%r158+-20];
	shr.u32 	%r179, %r178, %r8;
	shl.b32 	%r180, %r179, 2;
	and.b32  	%r181, %r180, 60;
	add.s32 	%r182, %r154, %r181;
	atom.shared.add.u32 	%r183, [%r182], 1;
	ld.shared.u32 	%r184, [%r158+-16];
	shr.u32 	%r185, %r184, %r8;
	shl.b32 	%r186, %r185, 2;
	and.b32  	%r187, %r186, 60;
	add.s32 	%r188, %r154, %r187;
	atom.shared.add.u32 	%r189, [%r188], 1;
	ld.shared.u32 	%r190, [%r158+-12];
	shr.u32 	%r191, %r190, %r8;
	shl.b32 	%r192, %r191, 2;
	and.b32  	%r193, %r192, 60;
	add.s32 	%r194, %r154, %r193;
	atom.shared.add.u32 	%r195, [%r194], 1;
	ld.shared.u32 	%r196, [%r158+-8];
	shr.u32 	%r197, %r196, %r8;
	shl.b32 	%r198, %r197, 2;
	and.b32  	%r199, %r198, 60;
	add.s32 	%r200, %r154, %r199;
	atom.shared.add.u32 	%r201, [%r200], 1;
	ld.shared.u32 	%r202, [%r158+-4];
	shr.u32 	%r203, %r202, %r8;
	shl.b32 	%r204, %r203, 2;
	and.b32  	%r205, %r204, 60;
	add.s32 	%r206, %r154, %r205;
	atom.shared.add.u32 	%r207, [%r206], 1;
	ld.shared.u32 	%r208, [%r158];
	shr.u32 	%r209, %r208, %r8;
	shl.b32 	%r210, %r209, 2;
	and.b32  	%r211, %r210, 60;
	add.s32 	%r212, %r154, %r211;
	atom.shared.add.u32 	%r213, [%r212], 1;
	ld.shared.u32 	%r214, [%r158+4];
	shr.u32 	%r215, %r214, %r8;
	shl.b32 	%r216, %r215, 2;
	and.b32  	%r217, %r216, 60;
	add.s32 	%r218, %r154, %r217;
	atom.shared.add.u32 	%r219, [%r218], 1;
	ld.shared.u32 	%r220, [%r158+8];
	shr.u32 	%r221, %r220, %r8;
	shl.b32 	%r222, %r221, 2;
	and.b32  	%r223, %r222, 60;
	add.s32 	%r224, %r154, %r223;
	atom.shared.add.u32 	%r225, [%r224], 1;
	ld.shared.u32 	%r226, [%r158+12];
	shr.u32 	%r227, %r226, %r8;
	shl.b32 	%r228, %r227, 2;
	and.b32  	%r229, %r228, 60;
	add.s32 	%r230, %r154, %r229;
	atom.shared.add.u32 	%r231, [%r230], 1;
	ld.shared.u32 	%r232, [%r158+16];
	shr.u32 	%r233, %r232, %r8;
	shl.b32 	%r234, %r233, 2;
	and.b32  	%r235, %r234, 60;
	add.s32 	%r236, %r154, %r235;
	atom.shared.add.u32 	%r237, [%r236], 1;
	ld.shared.u32 	%r238, [%r158+20];
	shr.u32 	%r239, %r238, %r8;
	shl.b32 	%r240, %r239, 2;
	and.b32  	%r241, %r240, 60;
	add.s32 	%r242, %r154, %r241;
	atom.shared.add.u32 	%r243, [%r242], 1;
	ld.shared.u32 	%r244, [%r158+24];
	shr.u32 	%r245, %r244, %r8;
	shl.b32 	%r246, %r245, 2;
	and.b32  	%r247, %r246, 60;
	add.s32 	%r248, %r154, %r247;
	atom.shared.add.u32 	%r249, [%r248], 1;
	ld.shared.u32 	%r250, [%r158+28];
	shr.u32 	%r251, %r250, %r8;
	shl.b32 	%r252, %r251, 2;
	and.b32  	%r253, %r252, 60;
	add.s32 	%r254, %r154, %r253;
	atom.shared.add.u32 	%r255, [%r254], 1;
	add.s32 	%r288, %r288, 64;
	setp.ne.s32 	%p26, %r288, 4128;
	@%p26 bra 	$L__BB0_41;
	setp.gt.u32 	%p27, %r1, 15;
	@%p27 bra 	$L__BB0_44;
	ld.param.u64 	%rd40, [_Z8kernel12PjS_mS_i_param_3];
	ld.shared.u32 	%r256, [%r67];
	mov.u32 	%r257, %nctaid.x;
	mad.lo.s32 	%r258, %r257, %r1, %r3;
	cvta.to.global.u64 	%rd29, %rd40;
	mul.wide.u32 	%rd30, %r258, 4;
	add.s64 	%rd31, %rd29, %rd30;
	st.global.u32 	[%rd31], %r256;
$L__BB0_44:
	setp.le.u64 	%p28, %rd8, %rd3;
	bar.sync 	0;
	@%p28 bra 	$L__BB0_46;
	ld.shared.u32 	%r259, [%r4];
	shl.b64 	%rd32, %rd3, 2;
	add.s64 	%rd33, %rd2, %rd32;
	st.global.u32 	[%rd33], %r259;
$L__BB0_46:
	setp.le.u64 	%p29, %rd8, %rd4;
	@%p29 bra 	$L__BB0_48;
	ld.shared.u32 	%r260, [%r5];
	shl.b64 	%rd34, %rd4, 2;
	add.s64 	%rd35, %rd2, %rd34;
	st.global.u32 	[%rd35], %r260;
$L__BB0_48:
	setp.le.u64 	%p30, %rd8, %rd5;
	@%p30 bra 	$L__BB0_50;
	ld.shared.u32 	%r261, [%r6];
	shl.b64 	%rd36, %rd5, 2;
	add.s64 	%rd37, %rd2, %rd36;
	st.global.u32 	[%rd37], %r261;
$L__BB0_50:
	setp.le.u64 	%p31, %rd8, %rd6;
	@%p31 bra 	$L__BB0_52;
	ld.shared.u32 	%r262, [%r7];
	shl.b64 	%rd38, %rd6, 2;
	add.s64 	%rd39, %rd2, %rd38;
	st.global.u32 	[%rd39], %r262;
$L__BB0_52:
	ret;

}
	// .globl	_ZN3cub18CUB_300001_SM_10006detail11EmptyKernelIvEEvv
.visible .entry _ZN3cub18CUB_300001_SM_10006detail11EmptyKernelIvEEvv()
{


	ret;

}


// ===== COMPILED SASS (sm_100) =====

	.target	sm_100

	.elftype	@"ET_EXEC"


//--------------------- .note.nv.tkinfo           --------------------------
	.section	.note.nv.tkinfo,"",@"SHT_NOTE"
	.sectionflags	@"SHF_NOTE_NV_TKINFO"
	.tkinfo
        /*0018*/ 	.word	0x00000002
        /*0030*/ 	.string	""
        /*0030*/ 	.string	"ptxas"
        /*0030*/ 	.string	"Cuda compilation tools, release 13.0, V13.0.88"
        /*0030*/ 	.string	"Build cuda_13.0.r13.0/compiler.36424714_0"
        /*0030*/ 	.string	"-arch sm_100 -m 64 "



//--------------------- .note.nv.cuinfo           --------------------------
	.section	.note.nv.cuinfo,"",@"SHT_NOTE"
	.sectionflags	@"SHF_NOTE_NV_CUINFO"
        /*0018*/ 	.short	0x0002
        /*001a*/ 	.short	0x0064
        /*001c*/ 	.short	0x0082
	.zero		2


//--------------------- .nv.info                  --------------------------
	.section	.nv.info,"",@"SHT_CUDA_INFO"
	.align	4


	//----- nvinfo : EIATTR_REGCOUNT
	.align		4
        /*0000*/ 	.byte	0x04, 0x2f
        /*0002*/ 	.short	(.L_30 - .L_29)
	.align		4
.L_29:
        /*0004*/ 	.word	index@(_Z8kernel12PjS_mS_i)
        /*0008*/ 	.word	0x0000001d


	//----- nvinfo : EIATTR_FRAME_SIZE
	.align		4
.L_30:
        /*000c*/ 	.byte	0x04, 0x11
        /*000e*/ 	.short	(.L_32 - .L_31)
	.align		4
.L_31:
        /*0010*/ 	.word	index@(_Z8kernel12PjS_mS_i)
        /*0014*/ 	.word	0x00000000


	//----- nvinfo : EIATTR_REGCOUNT
	.align		4
.L_32:
        /*0018*/ 	.byte	0x04, 0x2f
        /*001a*/ 	.short	(.L_34 - .L_33)
	.align		4
.L_33:
        /*001c*/ 	.word	index@(_ZN3cub18CUB_300001_SM_10006detail11EmptyKernelIvEEvv)
        /*0020*/ 	.word	0x00000004


	//----- nvinfo : EIATTR_FRAME_SIZE
	.align		4
.L_34:
        /*0024*/ 	.byte	0x04, 0x11
        /*0026*/ 	.short	(.L_36 - .L_35)
	.align		4
.L_35:
        /*0028*/ 	.word	index@(_ZN3cub18CUB_300001_SM_10006detail11EmptyKernelIvEEvv)
        /*002c*/ 	.word	0x00000000


	//----- nvinfo : EIATTR_MIN_STACK_SIZE
	.align		4
.L_36:
        /*0030*/ 	.byte	0x04, 0x12
        /*0032*/ 	.short	(.L_38 - .L_37)
	.align		4
.L_37:
        /*0034*/ 	.word	index@(_ZN3cub18CUB_300001_SM_10006detail11EmptyKernelIvEEvv)
        /*0038*/ 	.word	0x00000000


	//----- nvinfo : EIATTR_MIN_STACK_SIZE
	.align		4
.L_38:
        /*003c*/ 	.byte	0x04, 0x12
        /*003e*/ 	.short	(.L_40 - .L_39)
	.align		4
.L_39:
        /*0040*/ 	.word	index@(_Z8kernel12PjS_mS_i)
        /*0044*/ 	.word	0x00000000
.L_40:


//--------------------- .nv.compat                --------------------------
	.section	.nv.compat,"",@"SHT_CUDA_COMPAT_INFO"
	.align	4
        /*0000*/ 	.byte	0x02, 0x09, 0x00, 0x00, 0x02, 0x02, 0x01, 0x00, 0x02, 0x05, 0x05, 0x00, 0x03, 0x07, 0x01, 0x01
        /*0010*/ 	.byte	0x02, 0x03, 0x00, 0x00, 0x02, 0x06, 0x01, 0x00, 0x04, 0x0b, 0x08, 0x00, 0x09, 0x00, 0x00, 0x00
        /*0020*/ 	.byte	0x00, 0x00, 0x00, 0x00


//--------------------- .nv.info._ZN3cub18CUB_300001_SM_10006detail11EmptyKernelIvEEvv --------------------------
	.section	.nv.info._ZN3cub18CUB_300001_SM_10006detail11EmptyKernelIvEEvv,"",@"SHT_CUDA_INFO"
	.sectionflags	@""
	.align	4


	//----- nvinfo : EIATTR_CUDA_API_VERSION
	.align		4
        /*0000*/ 	.byte	0x04, 0x37
        /*0002*/ 	.short	(.L_42 - .L_41)
.L_41:
        /*0004*/ 	.word	0x00000082


	//----- nvinfo : EIATTR_SPARSE_MMA_MASK
	.align		4
.L_42:
        /*0008*/ 	.byte	0x03, 0x50
        /*000a*/ 	.short	0x0000


	//----- nvinfo : EIATTR_MAXREG_COUNT
	.align		4
        /*000c*/ 	.byte	0x03, 0x1b
        /*000e*/ 	.short	0x00ff


	//----- nvinfo : EIATTR_MERCURY_ISA_VERSION
	.align		4
        /*0010*/ 	.byte	0x03, 0x5f
        /*0012*/ 	.short	0x0101


	//----- nvinfo : EIATTR_VRC_CTA_INIT_COUNT
	.align		4
        /*0014*/ 	.byte	0x02, 0x4a
	.zero		1
	.zero		1


	//----- nvinfo : EIATTR_EXIT_INSTR_OFFSETS
	.align		4
        /*0018*/ 	.byte	0x04, 0x1c
        /*001a*/ 	.short	(.L_44 - .L_43)


	//   ....[0]....
.L_43:
        /*001c*/ 	.word	0x00000010


	//----- nvinfo : EIATTR_SW_WAR
	.align		4
.L_44:
        /*0020*/ 	.byte	0x04, 0x36
        /*0022*/ 	.short	(.L_46 - .L_45)
.L_45:
        /*0024*/ 	.word	0x00000008
.L_46:


//--------------------- .nv.info._Z8kernel12PjS_mS_i --------------------------
	.section	.nv.info._Z8kernel12PjS_mS_i,"",@"SHT_CUDA_INFO"
	.sectionflags	@""
	.align	4


	//----- nvinfo : EIATTR_CUDA_API_VERSION
	.align		4
        /*0000*/ 	.byte	0x04, 0x37
        /*0002*/ 	.short	(.L_48 - .L_47)
.L_47:
        /*0004*/ 	.word	0x00000082


	//----- nvinfo : EIATTR_KPARAM_INFO
	.align		4
.L_48:
        /*0008*/ 	.byte	0x04, 0x17
        /*000a*/ 	.short	(.L_50 - .L_49)
.L_49:
        /*000c*/ 	.word	0x00000000
        /*0010*/ 	.short	0x0004
        /*0012*/ 	.short	0x0020
        /*0014*/ 	.byte	0x00, 0xf0, 0x11, 0x00


	//----- nvinfo : EIATTR_KPARAM_INFO
	.align		4
.L_50:
        /*0018*/ 	.byte	0x04, 0x17
        /*001a*/ 	.short	(.L_52 - .L_51)
.L_51:
        /*001c*/ 	.word	0x00000000
        /*0020*/ 	.short	0x0003
        /*0022*/ 	.short	0x0018
        /*0024*/ 	.byte	0x00, 0xf5, 0x21, 0x00


	//----- nvinfo : EIATTR_KPARAM_INFO
	.align		4
.L_52:
        /*0028*/ 	.byte	0x04, 0x17
        /*002a*/ 	.short	(.L_54 - .L_53)
.L_53:
        /*002c*/ 	.word	0x00000000
        /*0030*/ 	.short	0x0002
        /*0032*/ 	.short	0x0010
        /*0034*/ 	.byte	0x00, 0xf0, 0x21, 0x00


	//----- nvinfo : EIATTR_KPARAM_INFO
	.align		4
.L_54:
        /*0038*/ 	.byte	0x04, 0x17
        /*003a*/ 	.short	(.L_56 - .L_55)
.L_55:
        /*003c*/ 	.word	0x00000000
        /*0040*/ 	.short	0x0001
        /*0042*/ 	.short	0x0008
        /*0044*/ 	.byte	0x00, 0xf5, 0x21, 0x00


	//----- nvinfo : EIATTR_KPARAM_INFO
	.align		4
.L_56:
        /*0048*/ 	.byte	0x04, 0x17
        /*004a*/ 	.short	(.L_58 - .L_57)
.L_57:
        /*004c*/ 	.word	0x00000000
        /*0050*/ 	.short	0x0000
        /*0052*/ 	.short	0x0000
        /*0054*/ 	.byte	0x00, 0xf5, 0x21, 0x00


	//----- nvinfo : EIATTR_SPARSE_MMA_MASK
	.align		4
.L_58:
        /*0058*/ 	.byte	0x03, 0x50
        /*005a*/ 	.short	0x0000


	//----- nvinfo : EIATTR_MAXREG_COUNT
	.align		4
        /*005c*/ 	.byte	0x03, 0x1b
        /*005e*/ 	.short	0x00ff


	//----- nvinfo : EIATTR_NUM_BARRIERS
	.align		4
        /*0060*/ 	.byte	0x02, 0x4c
        /*0062*/ 	.byte	0x01
	.zero		1


	//----- nvinfo : EIATTR_MERCURY_ISA_VERSION
	.align		4
        /*0064*/ 	.byte	0x03, 0x5f
        /*0066*/ 	.short	0x0101


	//----- nvinfo : EIATTR_VRC_CTA_INIT_COUNT
	.align		4
        /*0068*/ 	.byte	0x02, 0x4a
	.zero		1
	.zero		1


	//----- nvinfo : EIATTR_EXIT_INSTR_OFFSETS
	.align		4
        /*006c*/ 	.byte	0x04, 0x1c
        /*006e*/ 	.short	(.L_60 - .L_59)


	//   ....[0]....
.L_59:
        /*0070*/ 	.word	0x00001c40


	//   ....[1]....
        /*0074*/ 	.word	0x00001ca0


	//----- nvinfo : EIATTR_CRS_STACK_SIZE
	.align		4
.L_60:
        /*0078*/ 	.byte	0x04, 0x1e
        /*007a*/ 	.short	(.L_62 - .L_61)
.L_61:
        /*007c*/ 	.word	0x00000000


	//----- nvinfo : EIATTR_CBANK_PARAM_SIZE
	.align		4
.L_62:
        /*0080*/ 	.byte	0x03, 0x19
        /*0082*/ 	.short	0x0024


	//----- nvinfo : EIATTR_PARAM_CBANK
	.align		4
        /*0084*/ 	.byte	0x04, 0x0a
        /*0086*/ 	.short	(.L_64 - .L_63)
	.align		4
.L_63:
        /*0088*/ 	.word	index@(.nv.constant0._Z8kernel12PjS_mS_i)
        /*008c*/ 	.short	0x0380
        /*008e*/ 	.short	0x0024


	//----- nvinfo : EIATTR_SW_WAR
	.align		4
.L_64:
        /*0090*/ 	.byte	0x04, 0x36
        /*0092*/ 	.short	(.L_66 - .L_65)
.L_65:
        /*0094*/ 	.word	0x00000008
.L_66:


//--------------------- .nv.callgraph             --------------------------
	.section	.nv.callgraph,"",@"SHT_CUDA_CALLGRAPH"
	.align	4
	.sectionentsize	8
	.align		4
        /*0000*/ 	.word	0x00000000
	.align		4
        /*0004*/ 	.word	0xffffffff
	.align		4
        /*0008*/ 	.word	0x00000000
	.align		4
        /*000c*/ 	.word	0xfffffffe
	.align		4
        /*0010*/ 	.word	0x00000000
	.align		4
        /*0014*/ 	.word	0xfffffffd
	.align		4
        /*0018*/ 	.word	0x00000000
	.align		4
        /*001c*/ 	.word	0xfffffffc


//--------------------- .nv.constant4             --------------------------
	.section	.nv.constant4,"a",@progbits
	.align	8
	.align		8
.nv.constant4:
        /*0000*/ 	.dword	_ZN34_INTERNAL_ab17b335_4_k_cu_fa2882f24cuda3std3__45__cpo5beginE
	.align		8
        /*0008*/ 	.dword	_ZN34_INTERNAL_ab17b335_4_k_cu_fa2882f24cuda3std3__45__cpo3endE
	.align		8
        /*0010*/ 	.dword	_ZN34_INTERNAL_ab17b335_4_k_cu_fa2882f24cuda3std3__45__cpo6cbeginE
	.align		8
        /*0018*/ 	.dword	_ZN34_INTERNAL_ab17b335_4_k_cu_fa2882f24cuda3std3__45__cpo4cendE
	.align		8
        /*0020*/ 	.dword	_ZN34_INTERNAL_ab17b335_4_k_cu_fa2882f24cuda3std3__45__cpo6rbeginE
	.align		8
        /*0028*/ 	.dword	_ZN34_INTERNAL_ab17b335_4_k_cu_fa2882f24cuda3std3__45__cpo4rendE
	.align		8
        /*0030*/ 	.dword	_ZN34_INTERNAL_ab17b335_4_k_cu_fa2882f24cuda3std3__45__cpo7crbeginE
	.align		8
        /*0038*/ 	.dword	_ZN34_INTERNAL_ab17b335_4_k_cu_fa2882f24cuda3std3__45__cpo5crendE
	.align		8
        /*0040*/ 	.dword	_ZN34_INTERNAL_ab17b335_4_k_cu_fa2882f24cuda3std3__436_GLOBAL__N__ab17b335_4_k_cu_fa2882f26ignoreE
	.align		8
        /*0048*/ 	.dword	_ZN34_INTERNAL_ab17b335_4_k_cu_fa2882f24cuda3std3__419piecewise_constructE
	.align		8
        /*0050*/ 	.dword	_ZN34_INTERNAL_ab17b335_4_k_cu_fa2882f24cuda3std3__48in_placeE
	.align		8
        /*0058*/ 	.dword	_ZN34_INTERNAL_ab17b335_4_k_cu_fa2882f24cuda3std3__420unreachable_sentinelE
	.align		8
        /*0060*/ 	.dword	_ZN34_INTERNAL_ab17b335_4_k_cu_fa2882f24cuda3std3__47nulloptE
	.align		8
        /*0068*/ 	.dword	_ZN34_INTERNAL_ab17b335_4_k_cu_fa2882f24cuda3std6ranges3__45__cpo4swapE
	.align		8
        /*0070*/ 	.dword	_ZN34_INTERNAL_ab17b335_4_k_cu_fa2882f24cuda3std6ranges3__45__cpo9iter_moveE
	.align		8
        /*0078*/ 	.dword	_ZN34_INTERNAL_ab17b335_4_k_cu_fa2882f24cuda3std6ranges3__45__cpo5beginE
	.align		8
        /*0080*/ 	.dword	_ZN34_INTERNAL_ab17b335_4_k_cu_fa2882f24cuda3std6ranges3__45__cpo3endE
	.align		8
        /*0088*/ 	.dword	_ZN34_INTERNAL_ab17b335_4_k_cu_fa2882f24cuda3std6ranges3__45__cpo6cbeginE
	.align		8
        /*0090*/ 	.dword	_ZN34_INTERNAL_ab17b335_4_k_cu_fa2882f24cuda3std6ranges3__45__cpo4cendE
	.align		8
        /*0098*/ 	.dword	_ZN34_INTERNAL_ab17b335_4_k_cu_fa2882f24cuda3std6ranges3__45__cpo7advanceE
	.align		8
        /*00a0*/ 	.dword	_ZN34_INTERNAL_ab17b335_4_k_cu_fa2882f24cuda3std6ranges3__45__cpo9iter_swapE
	.align		8
        /*00a8*/ 	.dword	_ZN34_INTERNAL_ab17b335_4_k_cu_fa2882f24cuda3std6ranges3__45__cpo4nextE
	.align		8
        /*00b0*/ 	.dword	_ZN34_INTERNAL_ab17b335_4_k_cu_fa2882f24cuda3std6ranges3__45__cpo4prevE
	.align		8
        /*00b8*/ 	.dword	_ZN34_INTERNAL_ab17b335_4_k_cu_fa2882f24cuda3std6ranges3__45__cpo4dataE
	.align		8
        /*00c0*/ 	.dword	_ZN34_INTERNAL_ab17b335_4_k_cu_fa2882f24cuda3std6ranges3__45__cpo5cdataE
	.align		8
        /*00c8*/ 	.dword	_ZN34_INTERNAL_ab17b335_4_k_cu_fa2882f24cuda3std6ranges3__45__cpo4sizeE
	.align		8
        /*00d0*/ 	.dword	_ZN34_INTERNAL_ab17b335_4_k_cu_fa2882f24cuda3std6ranges3__45__cpo5ssizeE
	.align		8
        /*00d8*/ 	.dword	_ZN34_INTERNAL_ab17b335_4_k_cu_fa2882f24cuda3std6ranges3__45__cpo8distanceE
	.align		8
        /*00e0*/ 	.dword	_ZN34_INTERNAL_ab17b335_4_k_cu_fa2882f26thrust24THRUST_300001_SM_1000_NS6system6detail10sequential3seqE


//--------------------- .text._ZN3cub18CUB_300001_SM_10006detail11EmptyKernelIvEEvv --------------------------
	.section	.text._ZN3cub18CUB_300001_SM_10006detail11EmptyKernelIvEEvv,"ax",@progbits
	.align	128
        .global         _ZN3cub18CUB_300001_SM_10006detail11EmptyKernelIvEEvv
        .type           _ZN3cub18CUB_300001_SM_10006detail11EmptyKernelIvEEvv,@function
        .size           _ZN3cub18CUB_300001_SM_10006detail11EmptyKernelIvEEvv,(.L_x_15 - _ZN3cub18CUB_300001_SM_10006detail11EmptyKernelIvEEvv)
        .other          _ZN3cub18CUB_300001_SM_10006detail11EmptyKernelIvEEvv,@"STO_CUDA_ENTRY STV_DEFAULT"
_ZN3cub18CUB_300001_SM_10006detail11EmptyKernelIvEEvv:
.text._ZN3cub18CUB_300001_SM_10006detail11EmptyKernelIvEEvv:
[----:B------:R-:W-:Y:S01]  /*0000*/  LDC R1, c[0x0][0x37c] ;  /* 0x0000df00ff017b82 */ /* 0x000fe20000000800 */
[----:B------:R-:W-:Y:S05]  /*0010*/  EXIT ;  /* 0x000000000000794d */ /* 0x000fea0003800000 */
.L_x_0:
[----:B------:R-:W-:-:S00]  /*0020*/  BRA `(.L_x_0) ;  /* 0xfffffffc00fc7947 */ /* 0x000fc0000383ffff */
[----:B------:R-:W-:-:S00]  /*0030*/  NOP ;  /* 0x0000000000007918 */ /* 0x000fc00000000000 */
        /* <DEDUP_REMOVED lines=12> */
.L_x_15:


//--------------------- .text._Z8kernel12PjS_mS_i --------------------------
	.section	.text._Z8kernel12PjS_mS_i,"ax",@progbits
	.align	128
        .global         _Z8kernel12PjS_mS_i
        .type           _Z8kernel12PjS_mS_i,@function
        .size           _Z8kernel12PjS_mS_i,(.L_x_16 - _Z8kernel12PjS_mS_i)
        .other          _Z8kernel12PjS_mS_i,@"STO_CUDA_ENTRY STV_DEFAULT"
_Z8kernel12PjS_mS_i:
.text._Z8kernel12PjS_mS_i:
[----:B------:R-:W-:Y:S01]  /*0000*/  LDC R1, c[0x0][0x37c] ;  /* 0x0000df00ff017b82 */ /* 0x000fe20000000800 */
[----:B------:R-:W0:Y:S07]  /*0010*/  S2R R9, SR_TID.X ;  /* 0x0000000000097919 */ /* 0x000e2e0000002100 */
[----:B------:R-:W1:Y:S01]  /*0020*/  S2UR UR10, SR_CTAID.X ;  /* 0x00000000000a79c3 */ /* 0x000e620000002500 */
[----:B------:R-:W2:Y:S01]  /*0030*/  LDCU.64 UR6, c[0x0][0x390] ;  /* 0x00007200ff0677ac */ /* 0x000ea20008000a00 */
[----:B------:R-:W3:Y:S06]  /*0040*/  LDCU.64 UR8, c[0x0][0x358] ;  /* 0x00006b00ff0877ac */ /* 0x000eec0008000a00 */
[----:B------:R-:W4:Y:S01]  /*0050*/  LDC R3, c[0x0][0x360] ;  /* 0x0000d800ff037b82 */ /* 0x000f220000000800 */
[----:B-1----:R-:W-:-:S06]  /*0060*/  USHF.L.U32 UR4, UR10, 0xa, URZ ;  /* 0x0000000a0a047899 */ /* 0x002fcc00080006ff */
[----:B0-----:R-:W-:-:S04]  /*0070*/  LOP3.LUT R2, R9, UR4, RZ, 0xfc, !PT ;  /* 0x0000000409027c12 */ /* 0x001fc8000f8efcff */
[C---:B--2---:R-:W-:Y:S01]  /*0080*/  ISETP.GE.U32.AND P0, PT, R2.reuse, UR6, PT ;  /* 0x0000000602007c0c */ /* 0x044fe2000bf06070 */
[----:B----4-:R-:W-:-:S03]  /*0090*/  IMAD.IADD R0, R2, 0x1, R3 ;  /* 0x0000000102007824 */ /* 0x010fc600078e0203 */
[----:B------:R-:W-:Y:S01]  /*00a0*/  ISETP.GE.U32.AND.EX P0, PT, RZ, UR7, PT, P0 ;  /* 0x00000007ff007c0c */ /* 0x000fe2000bf06100 */
[C---:B------:R-:W-:Y:S01]  /*00b0*/  IMAD.IADD R4, R0.reuse, 0x1, R3 ;  /* 0x0000000100047824 */ /* 0x040fe200078e0203 */
[----:B------:R-:W-:-:S03]  /*00c0*/  ISETP.GE.U32.AND P1, PT, R0, UR6, PT ;  /* 0x0000000600007c0c */ /* 0x000fc6000bf26070 */
[C---:B------:R-:W-:Y:S01]  /*00d0*/  IMAD.IADD R5, R4.reuse, 0x1, R3 ;  /* 0x0000000104057824 */ /* 0x040fe200078e0203 */
[----:B------:R-:W-:Y:S02]  /*00e0*/  ISETP.GE.U32.AND.EX P1, PT, RZ, UR7, PT, P1 ;  /* 0x00000007ff007c0c */ /* 0x000fe4000bf26110 */
[----:B------:R-:W-:Y:S02]  /*00f0*/  ISETP.GE.U32.AND P2, PT, R4, UR6, PT ;  /* 0x0000000604007c0c */ /* 0x000fe4000bf46070 */
[----:B------:R-:W-:Y:S02]  /*0100*/  ISETP.GE.U32.AND P3, PT, R5, UR6, PT ;  /* 0x0000000605007c0c */ /* 0x000fe4000bf66070 */
[----:B------:R-:W-:Y:S01]  /*0110*/  ISETP.GE.U32.AND.EX P2, PT, RZ, UR7, PT, P2 ;  /* 0x00000007ff007c0c */ /* 0x000fe2000bf46120 */
[----:B------:R-:W0:Y:S01]  /*0120*/  @!P0 LDC.64 R12, c[0x0][0x388] ;  /* 0x0000e200ff0c8b82 */ /* 0x000e220000000a00 */
[----:B------:R-:W-:-:S07]  /*0130*/  ISETP.GE.U32.AND.EX P3, PT, RZ, UR7, PT, P3 ;  /* 0x00000007ff007c0c */ /* 0x000fce000bf66130 */
[----:B------:R-:W1:Y:S08]  /*0140*/  @!P1 LDC.64 R10, c[0x0][0x388] ;  /* 0x0000e200ff0a9b82 */ /* 0x000e700000000a00 */
[----:B------:R-:W2:Y:S08]  /*0150*/  @!P2 LDC.64 R14, c[0x0][0x388] ;  /* 0x0000e200ff0eab82 */ /* 0x000eb00000000a00 */
[----:B------:R-:W4:Y:S01]  /*0160*/  @!P3 LDC.64 R6, c[0x0][0x388] ;  /* 0x0000e200ff06bb82 */ /* 0x000f220000000a00 */
[----:B0-----:R-:W-:-:S04]  /*0170*/  @!P0 LEA R12, P5, R2, R12, 0x2 ;  /* 0x0000000c020c8211 */ /* 0x001fc800078a10ff */
[----:B------:R-:W-:Y:S02]  /*0180*/  @!P0 LEA.HI.X R13, R2, R13, RZ, 0x2, P5 ;  /* 0x0000000d020d8211 */ /* 0x000fe400028f14ff */
[----:B-1----:R-:W-:-:S04]  /*0190*/  @!P1 LEA R10, P4, R0, R10, 0x2 ;  /* 0x0000000a000a9211 */ /* 0x002fc800078810ff */
[----:B---3--:R-:W3:Y:S01]  /*01a0*/  @!P0 LDG.E R13, desc[UR8][R12.64] ;  /* 0x000000080c0d8981 */ /* 0x008ee2000c1e1900 */
[----:B------:R-:W-:Y:S02]  /*01b0*/  @!P1 LEA.HI.X R11, R0, R11, RZ, 0x2, P4 ;  /* 0x0000000b000b9211 */ /* 0x000fe400020f14ff */
[----:B--2---:R-:W-:-:S04]  /*01c0*/  @!P2 LEA R14, P5, R4, R14, 0x2 ;  /* 0x0000000e040ea211 */ /* 0x004fc800078a10ff */
[----:B------:R0:W2:Y:S01]  /*01d0*/  @!P1 LDG.E R11, desc[UR8][R10.64] ;  /* 0x000000080a0b9981 */ /* 0x0000a2000c1e1900 */
[----:B------:R-:W-:Y:S02]  /*01e0*/  @!P2 LEA.HI.X R15, R4, R15, RZ, 0x2, P5 ;  /* 0x0000000f040fa211 */ /* 0x000fe400028f14ff */
[----:B----4-:R-:W-:-:S03]  /*01f0*/  @!P3 LEA R16, P4, R5, R6, 0x2 ;  /* 0x000000060510b211 */ /* 0x010fc600078810ff */
[----:B------:R-:W4:Y:S01]  /*0200*/  @!P2 LDG.E R14, desc[UR8][R14.64] ;  /* 0x000000080e0ea981 */ /* 0x000f22000c1e1900 */
[----:B------:R-:W-:-:S06]  /*0210*/  @!P3 LEA.HI.X R17, R5, R7, RZ, 0x2, P4 ;  /* 0x000000070511b211 */ /* 0x000fcc00020f14ff */
[----:B------:R-:W5:Y:S01]  /*0220*/  @!P3 LDG.E R17, desc[UR8][R16.64] ;  /* 0x000000081011b981 */ /* 0x000f62000c1e1900 */
[----:B------:R-:W1:Y:S01]  /*0230*/  S2UR UR5, SR_CgaCtaId ;  /* 0x00000000000579c3 */ /* 0x000e620000008800 */
[----:B------:R-:W-:Y:S02]  /*0240*/  UMOV UR4, 0x400 ;  /* 0x0000040000047882 */ /* 0x000fe40000000000 */
[----:B-1----:R-:W-:-:S06]  /*0250*/  ULEA UR6, UR5, UR4, 0x18 ;  /* 0x0000000405067291 */ /* 0x002fcc000f8ec0ff */
[----:B------:R-:W-:-:S05]  /*0260*/  LEA R2, R9, UR6, 0x2 ;  /* 0x0000000609027c11 */ /* 0x000fca000f8e10ff */
[----:B------:R-:W-:-:S04]  /*0270*/  IMAD R8, R3, 0x4, R2 ;  /* 0x0000000403087824 */ /* 0x000fc800078e0202 */
[----:B------:R-:W-:-:S04]  /*0280*/  IMAD R7, R3, 0x4, R8 ;  /* 0x0000000403077824 */ /* 0x000fc800078e0208 */
[----:B------:R-:W-:Y:S01]  /*0290*/  IMAD R6, R3, 0x4, R7 ;  /* 0x0000000403067824 */ /* 0x000fe200078e0207 */
[----:B------:R-:W-:-:S04]  /*02a0*/  UIADD3 UR4, UPT, UPT, UR4, 0x1040, URZ ;  /* 0x0000104004047890 */ /* 0x000fc8000fffe0ff */
[----:B------:R-:W-:-:S06]  /*02b0*/  ULEA UR4, UR5, UR4, 0x18 ;  /* 0x0000000405047291 */ /* 0x000fcc000f8ec0ff */
[----:B------:R-:W-:Y:S01]  /*02c0*/  LEA R9, R9, UR4, 0x2 ;  /* 0x0000000409097c11 */ /* 0x000fe2000f8e10ff */
[----:B------:R-:W-:-:S04]  /*02d0*/  UMOV UR4, URZ ;  /* 0x000000ff00047c82 */ /* 0x000fc80008000000 */
[----:B0-----:R-:W-:Y:S01]  /*02e0*/  IMAD R10, R3, 0x4, R9 ;  /* 0x00000004030a7824 */ /* 0x001fe200078e0209 */
[----:B---3--:R0:W-:Y:S04]  /*02f0*/  @!P0 STS [R2], R13 ;  /* 0x0000000d02008388 */ /* 0x0081e80000000800 */
[----:B--2---:R0:W-:Y:S04]  /*0300*/  @!P1 STS [R8], R11 ;  /* 0x0000000b08009388 */ /* 0x0041e80000000800 */
[----:B----4-:R0:W-:Y:S04]  /*0310*/  @!P2 STS [R7], R14 ;  /* 0x0000000e0700a388 */ /* 0x0101e80000000800 */
[----:B-----5:R0:W-:Y:S01]  /*0320*/  @!P3 STS [R6], R17 ;  /* 0x000000110600b388 */ /* 0x0201e20000000800 */
[----:B------:R-:W-:Y:S06]  /*0330*/  BAR.SYNC.DEFER_BLOCKING 0x0 ;  /* 0x0000000000007b1d */ /* 0x000fec0000010000 */
.L_x_12:
[----:B0---4-:R-:W0:Y:S01]  /*0340*/  S2R R2, SR_TID.X ;  /* 0x0000000000027919 */ /* 0x011e220000002100 */
[----:B-1----:R-:W1:Y:S01]  /*0350*/  S2UR UR6, SR_CgaCtaId ;  /* 0x00000000000679c3 */ /* 0x002e620000008800 */
[----:B--2---:R-:W2:Y:S01]  /*0360*/  LDCU.64 UR12, c[0x0][0x390] ;  /* 0x00007200ff0c77ac */ /* 0x004ea20008000a00 */
[----:B------:R-:W-:Y:S01]  /*0370*/  BSSY.RECONVERGENT B0, `(.L_x_1) ;  /* 0x00000cc000007945 */ /* 0x000fe20003800200 */
[----:B---3--:R-:W3:Y:S01]  /*0380*/  S2R R21, SR_TID.X ;  /* 0x0000000000157919 */ /* 0x008ee20000002100 */
[----:B------:R-:W-:Y:S02]  /*0390*/  UMOV UR5, 0x400 ;  /* 0x0000040000057882 */ /* 0x000fe40000000000 */
[----:B-1----:R-:W-:Y:S01]  /*03a0*/  ULEA UR5, UR6, UR5, 0x18 ;  /* 0x0000000506057291 */ /* 0x002fe2000f8ec0ff */
[C---:B0-----:R-:W-:Y:S01]  /*03b0*/  IMAD.SHL.U32 R17, R2.reuse, 0x4, RZ ;  /* 0x0000000402117824 */ /* 0x041fe200078e00ff */
[C---:B------:R-:W-:Y:S02]  /*03c0*/  LEA R3, R2.reuse, 0x1, 0x2 ;  /* 0x0000000102037811 */ /* 0x040fe400078e10ff */
[----:B------:R-:W-:-:S02]  /*03d0*/  LEA R15, R2, 0x2, 0x2 ;  /* 0x00000002020f7811 */ /* 0x000fc400078e10ff */
[----:B--2---:R-:W-:Y:S02]  /*03e0*/  ISETP.GE.U32.AND P0, PT, R17, UR12, PT ;  /* 0x0000000c11007c0c */ /* 0x004fe4000bf06070 */
[----:B------:R-:W-:Y:S02]  /*03f0*/  ISETP.GE.U32.AND P1, PT, R3, UR12, PT ;  /* 0x0000000c03007c0c */ /* 0x000fe4000bf26070 */
[----:B------:R-:W-:Y:S02]  /*0400*/  ISETP.GE.U32.AND.EX P0, PT, RZ, UR13, PT, P0 ;  /* 0x0000000dff007c0c */ /* 0x000fe4000bf06100 */
[C---:B------:R-:W-:Y:S01]  /*0410*/  LEA R3, R2.reuse, UR5, 0x2 ;  /* 0x0000000502037c11 */ /* 0x040fe2000f8e10ff */
[----:B------:R-:W0:Y:S01]  /*0420*/  LDCU UR5, c[0x0][0x3a0] ;  /* 0x00007400ff0577ac */ /* 0x000e220008000800 */
[----:B------:R-:W-:Y:S02]  /*0430*/  ISETP.GE.U32.AND.EX P1, PT, RZ, UR13, PT, P1 ;  /* 0x0000000dff007c0c */ /* 0x000fe4000bf26110 */
[----:B------:R-:W-:Y:S01]  /*0440*/  ISETP.GE.U32.AND P2, PT, R15, UR12, PT ;  /* 0x0000000c0f007c0c */ /* 0x000fe2000bf46070 */
[C---:B------:R-:W-:Y:S01]  /*0450*/  IMAD R16, R2.reuse, 0xc, R3 ;  /* 0x0000000c02107824 */ /* 0x040fe200078e0203 */
[----:B------:R-:W-:Y:S01]  /*0460*/  LEA R15, R2, 0x3, 0x2 ;  /* 0x00000003020f7811 */ /* 0x000fe200078e10ff */
[----:B------:R-:W-:Y:S01]  /*0470*/  VIADD R3, R17, 0x1 ;  /* 0x0000000111037836 */ /* 0x000fe20000000000 */
[----:B------:R-:W-:-:S02]  /*0480*/  ISETP.GE.U32.AND.EX P2, PT, RZ, UR13, PT, P2 ;  /* 0x0000000dff007c0c */ /* 0x000fc4000bf46120 */
[----:B------:R-:W-:Y:S01]  /*0490*/  ISETP.GE.U32.AND P3, PT, R15, UR12, PT ;  /* 0x0000000c0f007c0c */ /* 0x000fe2000bf66070 */
[----:B------:R-:W1:Y:S01]  /*04a0*/  @!P0 LDS R11, [R16] ;  /* 0x00000000100b8984 */ /* 0x000e620000000800 */
[----:B------:R-:W-:Y:S02]  /*04b0*/  ISETP.GE.U32.AND P4, PT, R3, UR12, PT ;  /* 0x0000000c03007c0c */ /* 0x000fe4000bf86070 */
[----:B------:R-:W-:Y:S01]  /*04c0*/  ISETP.GE.U32.AND.EX P3, PT, RZ, UR13, PT, P3 ;  /* 0x0000000dff007c0c */ /* 0x000fe2000bf66130 */
[----:B------:R-:W2:Y:S01]  /*04d0*/  @!P1 LDS R12, [R16+0x4] ;  /* 0x00000400100c9984 */ /* 0x000ea20000000800 */
[----:B------:R-:W-:Y:S02]  /*04e0*/  ISETP.GE.U32.AND.EX P4, PT, RZ, UR13, PT, P4 ;  /* 0x0000000dff007c0c */ /* 0x000fe4000bf86140 */
[----:B------:R-:W-:Y:S01]  /*04f0*/  ISETP.GE.U32.AND P5, PT, R17, UR12, PT ;  /* 0x0000000c11007c0c */ /* 0x000fe2000bfa6070 */
[----:B0-----:R-:W-:Y:S02]  /*0500*/  USHF.L.U32 UR5, UR5, 0x2, URZ ;  /* 0x0000000205057899 */ /* 0x001fe400080006ff */
[----:B------:R-:W0:Y:S01]  /*0510*/  @!P2 LDS R13, [R16+0x8] ;  /* 0x00000800100da984 */ /* 0x000e220000000800 */
[----:B------:R-:W-:Y:S01]  /*0520*/  ISETP.GE.U32.AND.EX P5, PT, RZ, UR13, PT, P5 ;  /* 0x0000000dff007c0c */ /* 0x000fe2000bfa6150 */
[----:B------:R-:W-:-:S04]  /*0530*/  UIADD3 UR5, UPT, UPT, UR5, UR4, URZ ;  /* 0x0000000405057290 */ /* 0x000fc8000fffe0ff */
[----:B------:R4:W5:Y:S02]  /*0540*/  @!P3 LDS R14, [R16+0xc] ;  /* 0x00000c00100eb984 */ /* 0x0009640000000800 */
[----:B-1----:R-:W-:Y:S02]  /*0550*/  SHF.R.U32.HI R15, RZ, UR5, R11 ;  /* 0x00000005ff0f7c19 */ /* 0x002fe4000801160b */
[----:B--2---:R-:W-:Y:S02]  /*0560*/  @!P4 SHF.R.U32.HI R3, RZ, UR5, R12 ;  /* 0x00000005ff03cc19 */ /* 0x004fe4000801160c */
[----:B------:R-:W-:Y:S02]  /*0570*/  LOP3.LUT R15, R15, 0x1, RZ, 0xc0, !PT ;  /* 0x000000010f0f7812 */ /* 0x000fe400078ec0ff */
[----:B------:R-:W-:Y:S02]  /*0580*/  @!P4 LOP3.LUT R20, R3, 0x1, RZ, 0xc0, !PT ;  /* 0x000000010314c812 */ /* 0x000fe400078ec0ff */
[----:B----4-:R-:W-:-:S02]  /*0590*/  LOP3.LUT R16, R15, 0x1, RZ, 0x3c, !PT ;  /* 0x000000010f107812 */ /* 0x010fc400078e3cff */
[----:B0-----:R-:W-:Y:S02]  /*05a0*/  @!P2 SHF.R.U32.HI R3, RZ, UR5, R13 ;  /* 0x00000005ff03ac19 */ /* 0x001fe4000801160d */
[----:B------:R-:W-:Y:S02]  /*05b0*/  @!P4 LOP3.LUT R17, R20, 0x1, RZ, 0x3c, !PT ;  /* 0x000000011411c812 */ /* 0x000fe400078e3cff */
[----:B------:R-:W-:Y:S02]  /*05c0*/  SEL R18, R16, RZ, !P5 ;  /* 0x000000ff10127207 */ /* 0x000fe40006800000 */
[----:B------:R-:W-:Y:S02]  /*05d0*/  @!P2 LOP3.LUT R22, R3, 0x1, RZ, 0xc0, !PT ;  /* 0x000000010316a812 */ /* 0x000fe400078ec0ff */
[----:B-----5:R-:W-:Y:S01]  /*05e0*/  @!P3 SHF.R.U32.HI R19, RZ, UR5, R14 ;  /* 0x00000005ff13bc19 */ /* 0x020fe2000801160e */
[----:B------:R-:W-:Y:S01]  /*05f0*/  @!P4 IMAD.IADD R18, R18, 0x1, R17 ;  /* 0x000000011212c824 */ /* 0x000fe200078e0211 */
[----:B------:R-:W-:-:S02]  /*0600*/  SEL R3, R15, RZ, !P5 ;  /* 0x000000ff0f037207 */ /* 0x000fc40006800000 */
[----:B------:R-:W-:Y:S02]  /*0610*/  @!P2 LOP3.LUT R17, R22, 0x1, RZ, 0x3c, !PT ;  /* 0x000000011611a812 */ /* 0x000fe400078e3cff */
[----:B------:R-:W-:Y:S01]  /*0620*/  @!P3 LOP3.LUT R24, R19, 0x1, RZ, 0xc0, !PT ;  /* 0x000000011318b812 */ /* 0x000fe200078ec0ff */
[----:B------:R-:W-:Y:S01]  /*0630*/  @!P4 IMAD.IADD R3, R3, 0x1, R20 ;  /* 0x000000010303c824 */ /* 0x000fe200078e0214 */
[----:B------:R-:W-:Y:S01]  /*0640*/  BAR.SYNC.DEFER_BLOCKING 0x0 ;  /* 0x0000000000007b1d */ /* 0x000fe20000010000 */
[----:B------:R-:W-:Y:S01]  /*0650*/  @!P2 IMAD.IADD R18, R18, 0x1, R17 ;  /* 0x000000011212a824 */ /* 0x000fe200078e0211 */
[----:B------:R-:W-:Y:S01]  /*0660*/  @!P3 LOP3.LUT R17, R24, 0x1, RZ, 0x3c, !PT ;  /* 0x000000011811b812 */ /* 0x000fe200078e3cff */
[----:B------:R-:W-:-:S05]  /*0670*/  @!P2 IMAD.IADD R3, R3, 0x1, R22 ;  /* 0x000000010303a824 */ /* 0x000fca00078e0216 */
[----:B------:R-:W-:Y:S01]  /*0680*/  BAR.SYNC.DEFER_BLOCKING 0x0 ;  /* 0x0000000000007b1d */ /* 0x000fe20000010000 */
[----:B------:R-:W-:Y:S01]  /*0690*/  ISETP.NE.AND P5, PT, R2, RZ, PT ;  /* 0x000000ff0200720c */ /* 0x000fe20003fa5270 */
[----:B------:R-:W-:Y:S01]  /*06a0*/  @!P3 IMAD.IADD R18, R18, 0x1, R17 ;  /* 0x000000011212b824 */ /* 0x000fe200078e0211 */
[----:B---3--:R-:W-:Y:S01]  /*06b0*/  ISETP.NE.AND P4, PT, R21, RZ, PT ;  /* 0x000000ff1500720c */ /* 0x008fe20003f85270 */
[----:B------:R-:W-:Y:S02]  /*06c0*/  @!P3 IMAD.IADD R3, R3, 0x1, R24 ;  /* 0x000000010303b824 */ /* 0x000fe400078e0218 */
[----:B------:R-:W-:Y:S01]  /*06d0*/  IMAD.MOV.U32 R17, RZ, RZ, RZ ;  /* 0x000000ffff117224 */ /* 0x000fe200078e00ff */
[----:B------:R0:W-:Y:S04]  /*06e0*/  STS [R9], R18 ;  /* 0x0000001209007388 */ /* 0x0001e80000000800 */
[----:B------:R0:W-:Y:S01]  /*06f0*/  STS [R10], R3 ;  /* 0x000000030a007388 */ /* 0x0001e20000000800 */
[----:B------:R-:W-:Y:S06]  /*0700*/  BAR.SYNC.DEFER_BLOCKING 0x0 ;  /* 0x0000000000007b1d */ /* 0x000fec0000010000 */
[----:B------:R-:W-:Y:S05]  /*0710*/  @P5 BRA `(.L_x_2) ;  /* 0x0000000800445947 */ /* 0x000fea0003800000 */
[----:B------:R-:W1:Y:S01]  /*0720*/  S2UR UR7, SR_CgaCtaId ;  /* 0x00000000000779c3 */ /* 0x000e620000008800 */
[----:B------:R-:W-:Y:S02]  /*0730*/  UMOV UR6, 0x400 ;  /* 0x0000040000067882 */ /* 0x000fe40000000000 */
[----:B-1----:R-:W-:Y:S02]  /*0740*/  ULEA UR11, UR7, UR6, 0x18 ;  /* 0x00000006070b7291 */ /* 0x002fe4000f8ec0ff */
[----:B------:R-:W-:-:S04]  /*0750*/  UIADD3 UR6, UPT, UPT, UR6, 0x1040, URZ ;  /* 0x0000104006067890 */ /* 0x000fc8000fffe0ff */
[----:B------:R-:W-:-:S03]  /*0760*/  ULEA UR6, UR7, UR6, 0x18 ;  /* 0x0000000607067291 */ /* 0x000fc6000f8ec0ff */
[----:B0-----:R-:W0:Y:S01]  /*0770*/  LDS.64 R2, [UR11+0x1040] ;  /* 0x0010400bff027984 */ /* 0x001e220008000a00 */
[----:B------:R-:W-:-:S03]  /*0780*/  UIADD3 UR7, UPT, UPT, UR6, 0x10, URZ ;  /* 0x0000001006077890 */ /* 0x000fc6000fffe0ff */
[----:B------:R-:W1:Y:S04]  /*0790*/  LDS R21, [UR11+0x1048] ;  /* 0x0010480bff157984 */ /* 0x000e680008000800 */
[----:B------:R-:W2:Y:S04]  /*07a0*/  LDS R18, [UR11+0x104c] ;  /* 0x00104c0bff127984 */ /* 0x000ea80008000800 */
[----:B------:R-:W3:Y:S04]  /*07b0*/  LDS R19, [UR11+0x1050] ;  /* 0x0010500bff137984 */ /* 0x000ee80008000800 */
[----:B------:R-:W4:Y:S04]  /*07c0*/  LDS R22, [UR11+0x1054] ;  /* 0x0010540bff167984 */ /* 0x000f280008000800 */
[----:B------:R-:W5:Y:S04]  /*07d0*/  LDS R23, [UR11+0x1058] ;  /* 0x0010580bff177984 */ /* 0x000f680008000800 */
[----:B------:R-:W5:Y:S01]  /*07e0*/  LDS R20, [UR11+0x105c] ;  /* 0x00105c0bff147984 */ /* 0x000f620008000800 */
[----:B0-----:R-:W-:-:S04]  /*07f0*/  IMAD.IADD R2, R2, 0x1, R3 ;  /* 0x0000000102027824 */ /* 0x001fc800078e0203 */
[----:B-1----:R-:W-:Y:S01]  /*0800*/  IMAD.IADD R3, R2, 0x1, R21 ;  /* 0x0000000102037824 */ /* 0x002fe200078e0215 */
[----:B------:R0:W-:Y:S03]  /*0810*/  STS [UR11+0x1044], R2 ;  /* 0x00104402ff007988 */ /* 0x0001e6000800080b */
[----:B--2---:R-:W-:Y:S01]  /*0820*/  IMAD.IADD R18, R3, 0x1, R18 ;  /* 0x0000000103127824 */ /* 0x004fe200078e0212 */
[----:B------:R1:W-:Y:S03]  /*0830*/  STS [UR11+0x1048], R3 ;  /* 0x00104803ff007988 */ /* 0x0003e6000800080b */
[----:B---3--:R-:W-:Y:S01]  /*0840*/  IMAD.IADD R21, R18, 0x1, R19 ;  /* 0x0000000112157824 */ /* 0x008fe200078e0213 */
[----:B------:R2:W-:Y:S01]  /*0850*/  STS [UR11+0x104c], R18 ;  /* 0x00104c12ff007988 */ /* 0x0005e2000800080b */
[----:B0-----:R-:W-:-:S02]  /*0860*/  IMAD.MOV.U32 R2, RZ, RZ, 0x18 ;  /* 0x00000018ff027424 */ /* 0x001fc400078e00ff */
[----:B----4-:R-:W-:Y:S01]  /*0870*/  IMAD.IADD R22, R21, 0x1, R22 ;  /* 0x0000000115167824 */ /* 0x010fe200078e0216 */
[----:B------:R2:W-:Y:S01]  /*0880*/  STS [UR11+0x1050], R21 ;  /* 0x00105015ff007988 */ /* 0x0005e2000800080b */
[----:B-1----:R-:W-:Y:S02]  /*0890*/  IMAD.MOV.U32 R3, RZ, RZ, 0x10 ;  /* 0x00000010ff037424 */ /* 0x002fe400078e00ff */
[----:B-----5:R-:W-:Y:S01]  /*08a0*/  IMAD.IADD R23, R22, 0x1, R23 ;  /* 0x0000000116177824 */ /* 0x020fe200078e0217 */
[----:B------:R2:W-:Y:S01]  /*08b0*/  STS [UR11+0x1054], R22 ;  /* 0x00105416ff007988 */ /* 0x0005e2000800080b */
[----:B------:R-:W-:Y:S02]  /*08c0*/  IMAD.U32 R19, RZ, RZ, UR7 ;  /* 0x00000007ff137e24 */ /* 0x000fe4000f8e00ff */
[----:B------:R-:W-:Y:S01]  /*08d0*/  IMAD.IADD R20, R23, 0x1, R20 ;  /* 0x0000000117147824 */ /* 0x000fe200078e0214 */
[----:B------:R2:W-:Y:S04]  /*08e0*/  STS [UR11+0x1058], R23 ;  /* 0x00105817ff007988 */ /* 0x0005e8000800080b */
[----:B------:R2:W-:Y:S02]  /*08f0*/  STS [UR11+0x105c], R20 ;  /* 0x00105c14ff007988 */ /* 0x0005e4000800080b */
.L_x_3:
[----:B--2---:R-:W0:Y:S02]  /*0900*/  LDS R21, [R19+0x10] ;  /* 0x0000100013157984 */ /* 0x004e240000000800 */
[----:B01----:R-:W-:-:S05]  /*0910*/  IMAD.IADD R20, R21, 0x1, R20 ;  /* 0x0000000115147824 */ /* 0x003fca00078e0214 */
[----:B------:R-:W-:Y:S04]  /*0920*/  STS [R19+0x10], R20 ;  /* 0x0000101413007388 */ /* 0x000fe80000000800 */
[----:B------:R-:W0:Y:S02]  /*0930*/  LDS R21, [R3+UR6+0x14] ;  /* 0x0000140603157984 */ /* 0x000e240008000800 */
[----:B0-----:R-:W-:-:S05]  /*0940*/  IMAD.IADD R18, R20, 0x1, R21 ;  /* 0x0000000114127824 */ /* 0x001fca00078e0215 */
[----:B------:R-:W-:Y:S04]  /*0950*/  STS [R3+UR6+0x14], R18 ;  /* 0x0000141203007988 */ /* 0x000fe80008000806 */
[----:B------:R-:W0:Y:S02]  /*0960*/  LDS R21, [R2+UR6+0x10] ;  /* 0x0000100602157984 */ /* 0x000e240008000800 */
[----:B0-----:R-:W-:-:S05]  /*0970*/  IMAD.IADD R21, R18, 0x1, R21 ;  /* 0x0000000112157824 */ /* 0x001fca00078e0215 */
[----:B------:R-:W-:Y:S04]  /*0980*/  STS [R2+UR6+0x10], R21 ;  /* 0x0000101502007988 */ /* 0x000fe80008000806 */
[----:B------:R-:W0:Y:S04]  /*0990*/  LDS R22, [R3+UR6+0x1c] ;  /* 0x00001c0603167984 */ /* 0x000e280008000800 */
[----:B------:R-:W1:Y:S04]  /*09a0*/  LDS R23, [R3+UR6+0x20] ;  /* 0x0000200603177984 */ /* 0x000e680008000800 */
[----:B------:R-:W2:Y:S01]  /*09b0*/  LDS R25, [R3+UR6+0x24] ;  /* 0x0000240603197984 */ /* 0x000ea20008000800 */
[----:B0-----:R-:W-:-:S04]  /*09c0*/  IMAD.IADD R22, R21, 0x1, R22 ;  /* 0x0000000115167824 */ /* 0x001fc800078e0216 */
[----:B-1----:R-:W-:Y:S01]  /*09d0*/  IMAD.IADD R20, R22, 0x1, R23 ;  /* 0x0000000116147824 */ /* 0x002fe200078e0217 */
[----:B------:R-:W-:Y:S03]  /*09e0*/  STS [R3+UR6+0x1c], R22 ;  /* 0x00001c1603007988 */ /* 0x000fe60008000806 */
[----:B--2---:R-:W-:Y:S01]  /*09f0*/  IMAD.IADD R24, R20, 0x1, R25 ;  /* 0x0000000114187824 */ /* 0x004fe200078e0219 */
[----:B------:R-:W-:Y:S01]  /*0a00*/  STS [R3+UR6+0x20], R20 ;  /* 0x0000201403007988 */ /* 0x000fe20008000806 */
[----:B------:R-:W-:-:S03]  /*0a10*/  VIADD R25, R2, UR6 ;  /* 0x0000000602197c36 */ /* 0x000fc60008000000 */
        /* <DEDUP_REMOVED lines=11> */
[----:B------:R-:W-:Y:S04]  /*0ad0*/  STS [R3+UR6+0x30], R26 ;  /* 0x0000301a03007988 */ /* 0x000fe80008000806 */
        /* <DEDUP_REMOVED lines=64> */
[----:B------:R0:W-:Y:S04]  /*0ee0*/  STS [R2+UR6+0x80], R19 ;  /* 0x0000801302007988 */ /* 0x0001e80008000806 */
[----:B------:R-:W1:Y:S04]  /*0ef0*/  LDS R26, [R3+UR6+0x8c] ;  /* 0x00008c06031a7984 */ /* 0x000e680008000800 */
[----:B------:R-:W2:Y:S01]  /*0f00*/  LDS R18, [R3+UR6+0x90] ;  /* 0x0000900603127984 */ /* 0x000ea20008000800 */
[----:B0-----:R-:W-:-:S05]  /*0f10*/  VIADD R2, R2, 0x90 ;  /* 0x0000009002027836 */ /* 0x001fca0000000000 */
[----:B------:R-:W-:Y:S01]  /*0f20*/  ISETP.NE.AND P5, PT, R2, 0x7f8, PT ;  /* 0x000007f80200780c */ /* 0x000fe20003fa5270 */
[----:B-1----:R-:W-:-:S04]  /*0f30*/  IMAD.IADD R26, R19, 0x1, R26 ;  /* 0x00000001131a7824 */ /* 0x002fc800078e021a */
[----:B--2---:R-:W-:Y:S01]  /*0f40*/  IMAD.IADD R18, R18, 0x1, R26 ;  /* 0x0000000112127824 */ /* 0x004fe200078e021a */
[----:B------:R-:W-:Y:S04]  /*0f50*/  STS [R3+UR6+0x8c], R26 ;  /* 0x00008c1a03007988 */ /* 0x000fe80008000806 */
[----:B------:R0:W-:Y:S04]  /*0f60*/  STS [R3+UR6+0x90], R18 ;  /* 0x0000901203007988 */ /* 0x0001e80008000806 */
[----:B------:R-:W1:Y:S01]  /*0f70*/  LDS R21, [R23+0x94] ;  /* 0x0000940017157984 */ /* 0x000e620000000800 */
[----:B0-----:R-:W-:-:S02]  /*0f80*/  VIADD R3, R3, 0x90 ;  /* 0x0000009003037836 */ /* 0x001fc40000000000 */
[----:B-1----:R-:W-:-:S05]  /*0f90*/  IMAD.IADD R21, R18, 0x1, R21 ;  /* 0x0000000112157824 */ /* 0x002fca00078e0215 */
[----:B------:R-:W-:Y:S04]  /*0fa0*/  STS [R23+0x94], R21 ;  /* 0x0000941517007388 */ /* 0x000fe80000000800 */
[----:B------:R-:W0:Y:S02]  /*0fb0*/  LDS R20, [R25+0x90] ;  /* 0x0000900019147984 */ /* 0x000e240000000800 */
[----:B0-----:R-:W-:-:S05]  /*0fc0*/  IMAD.IADD R22, R21, 0x1, R20 ;  /* 0x0000000115167824 */ /* 0x001fca00078e0214 */
[----:B------:R-:W-:Y:S04]  /*0fd0*/  STS [R25+0x90], R22 ;  /* 0x0000901619007388 */ /* 0x000fe80000000800 */
[----:B------:R-:W0:Y:S02]  /*0fe0*/  LDS R19, [R23+0x9c] ;  /* 0x00009c0017137984 */ /* 0x000e240000000800 */
[----:B0-----:R-:W-:Y:S02]  /*0ff0*/  IMAD.IADD R20, R22, 0x1, R19 ;  /* 0x0000000116147824 */ /* 0x001fe400078e0213 */
[----:B------:R-:W-:-:S03]  /*1000*/  VIADD R19, R23, 0x90 ;  /* 0x0000009017137836 */ /* 0x000fc60000000000 */
[----:B------:R1:W-:Y:S01]  /*1010*/  STS [R23+0x9c], R20 ;  /* 0x00009c1417007388 */ /* 0x0003e20000000800 */
[----:B------:R-:W-:Y:S05]  /*1020*/  @P5 BRA `(.L_x_3) ;  /* 0xfffffff800345947 */ /* 0x000fea000383ffff */
.L_x_2:
[----:B------:R-:W-:Y:S05]  /*1030*/  BSYNC.RECONVERGENT B0 ;  /* 0x0000000000007941 */ /* 0x000fea0003800200 */
.L_x_1:
[----:B------:R-:W-:Y:S06]  /*1040*/  BAR.SYNC.DEFER_BLOCKING 0x0 ;  /* 0x0000000000007b1d */ /* 0x000fec0000010000 */
[----:B------:R-:W-:Y:S01]  /*1050*/  BSSY.RECONVERGENT B0, `(.L_x_4) ;  /* 0x000000d000007945 */ /* 0x000fe20003800200 */
[----:B------:R2:W3:Y:S04]  /*1060*/  @P4 LDS R17, [R9+-0x4] ;  /* 0xfffffc0009114984 */ /* 0x0004e80000000800 */
[----:B------:R2:W4:Y:S01]  /*1070*/  LDS R2, [R10+-0x4] ;  /* 0xfffffc000a027984 */ /* 0x0005220000000800 */
[----:B------:R-:W-:Y:S05]  /*1080*/  @P0 BRA `(.L_x_5) ;  /* 0x0000000000240947 */ /* 0x000fea0003800000 */
[----:B------:R-:W5:Y:S01]  /*1090*/  S2UR UR7, SR_CgaCtaId ;  /* 0x00000000000779c3 */ /* 0x000f620000008800 */
[----:B------:R-:W-:Y:S01]  /*10a0*/  ISETP.NE.AND P0, PT, R15, RZ, PT ;  /* 0x000000ff0f00720c */ /* 0x000fe20003f05270 */
[----:B------:R-:W-:-:S03]  /*10b0*/  UMOV UR6, 0x400 ;  /* 0x0000040000067882 */ /* 0x000fc60000000000 */
[----:B0--34-:R-:W-:Y:S01]  /*10c0*/  SEL R3, R17, R2, !P0 ;  /* 0x0000000211037207 */ /* 0x019fe20004000000 */
[----:B------:R-:W-:Y:S02]  /*10d0*/  IMAD.IADD R17, R16, 0x1, R17 ;  /* 0x0000000110117824 */ /* 0x000fe400078e0211 */
[----:B------:R-:W-:Y:S01]  /*10e0*/  IMAD.IADD R2, R15, 0x1, R2 ;  /* 0x000000010f027824 */ /* 0x000fe200078e0202 */
[----:B-----5:R-:W-:-:S06]  /*10f0*/  ULEA UR6, UR7, UR6, 0x18 ;  /* 0x0000000607067291 */ /* 0x020fcc000f8ec0ff */
[----:B------:R-:W-:-:S05]  /*1100*/  LEA R18, R3, UR6, 0x2 ;  /* 0x0000000603127c11 */ /* 0x000fca000f8e10ff */
[----:B------:R0:W-:Y:S02]  /*1110*/  STS [R18], R11 ;  /* 0x0000000b12007388 */ /* 0x0001e40000000800 */
.L_x_5:
[----:B------:R-:W-:Y:S05]  /*1120*/  BSYNC.RECONVERGENT B0 ;  /* 0x0000000000007941 */ /* 0x000fea0003800200 */
.L_x_4:
[----:B------:R-:W-:Y:S04]  /*1130*/  BSSY.RECONVERGENT B0, `(.L_x_6) ;  /* 0x000000d000007945 */ /* 0x000fe80003800200 */
[----:B------:R-:W-:Y:S05]  /*1140*/  @P1 BRA `(.L_x_7) ;  /* 0x00000000002c1947 */ /* 0x000fea0003800000 */
[----:B------:R-:W5:Y:S01]  /*1150*/  S2UR UR7, SR_CgaCtaId ;  /* 0x00000000000779c3 */ /* 0x000f620000008800 */
[----:B0-----:R-:W-:Y:S01]  /*1160*/  SHF.R.U32.HI R3, RZ, UR5, R12 ;  /* 0x00000005ff037c19 */ /* 0x001fe2000801160c */
[----:B------:R-:W-:-:S03]  /*1170*/  UMOV UR6, 0x400 ;  /* 0x0000040000067882 */ /* 0x000fc60000000000 */
[----:B------:R-:W-:-:S04]  /*1180*/  LOP3.LUT P0, R3, R3, 0x1, RZ, 0xc0, !PT ;  /* 0x0000000103037812 */ /* 0x000fc8000780c0ff */
[----:B---34-:R-:W-:Y:S01]  /*1190*/  SEL R15, R17, R2, !P0 ;  /* 0x00000002110f7207 */ /* 0x018fe20004000000 */
[----:B------:R-:W-:Y:S01]  /*11a0*/  IMAD.IADD R2, R2, 0x1, R3 ;  /* 0x0000000102027824 */ /* 0x000fe200078e0203 */
[----:B------:R-:W-:-:S05]  /*11b0*/  LOP3.LUT R16, R3, 0x1, RZ, 0x3c, !PT ;  /* 0x0000000103107812 */ /* 0x000fca00078e3cff */
[----:B------:R-:W-:Y:S01]  /*11c0*/  IMAD.IADD R17, R17, 0x1, R16 ;  /* 0x0000000111117824 */ /* 0x000fe200078e0210 */
[----:B-----5:R-:W-:-:S06]  /*11d0*/  ULEA UR6, UR7, UR6, 0x18 ;  /* 0x0000000607067291 */ /* 0x020fcc000f8ec0ff */
[----:B------:R-:W-:-:S05]  /*11e0*/  LEA R15, R15, UR6, 0x2 ;  /* 0x000000060f0f7c11 */ /* 0x000fca000f8e10ff */
[----:B------:R0:W-:Y:S02]  /*11f0*/  STS [R15], R12 ;  /* 0x0000000c0f007388 */ /* 0x0001e40000000800 */
.L_x_7:
[----:B------:R-:W-:Y:S05]  /*1200*/  BSYNC.RECONVERGENT B0 ;  /* 0x0000000000007941 */ /* 0x000fea0003800200 */
.L_x_6:
        /* <DEDUP_REMOVED lines=13> */
.L_x_9:
[----:B------:R-:W-:Y:S05]  /*12e0*/  BSYNC.RECONVERGENT B0 ;  /* 0x0000000000007941 */ /* 0x000fea0003800200 */
.L_x_8:
[----:B------:R-:W-:Y:S04]  /*12f0*/  BSSY.RECONVERGENT B0, `(.L_x_10) ;  /* 0x000000b000007945 */ /* 0x000fe80003800200 */
[----:B------:R-:W-:Y:S05]  /*1300*/  @P3 BRA `(.L_x_11) ;  /* 0x0000000000243947 */ /* 0x000fea0003800000 */
[----:B------:R-:W5:Y:S01]  /*1310*/  S2UR UR7, SR_CgaCtaId ;  /* 0x00000000000779c3 */ /* 0x000f620000008800 */
[----:B0-----:R-:W-:Y:S01]  /*1320*/  SHF.R.U32.HI R3, RZ, UR5, R14 ;  /* 0x00000005ff037c19 */ /* 0x001fe2000801160e */
[----:B------:R-:W-:-:S03]  /*1330*/  UMOV UR6, 0x400 ;  /* 0x0000040000067882 */ /* 0x000fc60000000000 */
[----:B------:R-:W-:-:S04]  /*1340*/  LOP3.LUT R3, R3, 0x1, RZ, 0xc0, !PT ;  /* 0x0000000103037812 */ /* 0x000fc800078ec0ff */
[----:B------:R-:W-:-:S04]  /*1350*/  ISETP.NE.U32.AND P0, PT, R3, 0x1, PT ;  /* 0x000000010300780c */ /* 0x000fc80003f05070 */
[----:B---34-:R-:W-:Y:S01]  /*1360*/  SEL R2, R2, R17, !P0 ;  /* 0x0000001102027207 */ /* 0x018fe20004000000 */
[----:B-----5:R-:W-:-:S06]  /*1370*/  ULEA UR6, UR7, UR6, 0x18 ;  /* 0x0000000607067291 */ /* 0x020fcc000f8ec0ff */
[----:B------:R-:W-:-:S05]  /*1380*/  LEA R3, R2, UR6, 0x2 ;  /* 0x0000000602037c11 */ /* 0x000fca000f8e10ff */
[----:B------:R0:W-:Y:S02]  /*1390*/  STS [R3], R14 ;  /* 0x0000000e03007388 */ /* 0x0001e40000000800 */
.L_x_11:
[----:B------:R-:W-:Y:S05]  /*13a0*/  BSYNC.RECONVERGENT B0 ;  /* 0x0000000000007941 */ /* 0x000fea0003800200 */
.L_x_10:
[----:B------:R-:W-:Y:S01]  /*13b0*/  BAR.SYNC.DEFER_BLOCKING 0x0 ;  /* 0x0000000000007b1d */ /* 0x000fe20000010000 */
[----:B------:R-:W-:-:S04]  /*13c0*/  UIADD3 UR4, UPT, UPT, UR4, 0x1, URZ ;  /* 0x0000000104047890 */ /* 0x000fc8000fffe0ff */
[----:B------:R-:W-:-:S09]  /*13d0*/  UISETP.NE.AND UP0, UPT, UR4, 0x4, UPT ;  /* 0x000000040400788c */ /* 0x000fd2000bf05270 */
[----:B------:R-:W-:Y:S05]  /*13e0*/  BRA.U UP0, `(.L_x_12) ;  /* 0xffffffed00d47547 */ /* 0x000fea000b83ffff */
[----:B----4-:R-:W4:Y:S01]  /*13f0*/  S2R R2, SR_TID.X ;  /* 0x0000000000027919 */ /* 0x010f220000002100 */
[----:B------:R-:W5:Y:S01]  /*1400*/  S2UR UR6, SR_CgaCtaId ;  /* 0x00000000000679c3 */ /* 0x000f620000008800 */
[----:B------:R-:W-:Y:S01]  /*1410*/  UMOV UR5, 0x400 ;  /* 0x0000040000057882 */ /* 0x000fe20000000000 */
[----:B0-2---:R-:W-:Y:S01]  /*1420*/  IMAD.MOV.U32 R9, RZ, RZ, 0x20 ;  /* 0x00000020ff097424 */ /* 0x005fe200078e00ff */
[----:B------:R-:W-:Y:S01]  /*1430*/  UIADD3 UR4, UPT, UPT, UR5, 0x1000, URZ ;  /* 0x0000100005047890 */ /* 0x000fe2000fffe0ff */
[----:B------:R-:W0:Y:S03]  /*1440*/  LDCU UR7, c[0x0][0x3a0] ;  /* 0x00007400ff0777ac */ /* 0x000e260008000800 */
[----:B-----5:R-:W-:Y:S02]  /*1450*/  ULEA UR4, UR6, UR4, 0x18 ;  /* 0x0000000406047291 */ /* 0x020fe4000f8ec0ff */
[----:B------:R-:W-:Y:S01]  /*1460*/  ULEA UR5, UR6, UR5, 0x18 ;  /* 0x0000000506057291 */ /* 0x000fe2000f8ec0ff */
[----:B----4-:R-:W-:-:S03]  /*1470*/  ISETP.GT.U32.AND P3, PT, R2, 0xf, PT ;  /* 0x0000000f0200780c */ /* 0x010fc60003f64070 */
[----:B------:R-:W-:-:S10]  /*1480*/  LEA R3, R2, UR4, 0x2 ;  /* 0x0000000402037c11 */ /* 0x000fd4000f8e10ff */
[----:B------:R2:W-:Y:S01]  /*1490*/  @!P3 STS [R3], RZ ;  /* 0x000000ff0300b388 */ /* 0x0005e20000000800 */
[----:B0-----:R-:W-:Y:S06]  /*14a0*/  BAR.SYNC.DEFER_BLOCKING 0x0 ;  /* 0x0000000000007b1d */ /* 0x001fec0000010000 */
.L_x_13:
[----:B0-----:R-:W0:Y:S01]  /*14b0*/  LDS R10, [R9+UR5+-0x20] ;  /* 0xffffe005090a7984 */ /* 0x001e220008000800 */
[----:B------:R-:W-:-:S06]  /*14c0*/  USHF.L.U32 UR6, UR7, 0x2, URZ ;  /* 0x0000000207067899 */ /* 0x000fcc00080006ff */
[----:B0-----:R-:W-:-:S05]  /*14d0*/  SHF.R.U32.HI R10, RZ, UR6, R10 ;  /* 0x00000006ff0a7c19 */ /* 0x001fca000801160a */
[----:B------:R-:W-:-:S05]  /*14e0*/  IMAD.SHL.U32 R10, R10, 0x4, RZ ;  /* 0x000000040a0a7824 */ /* 0x000fca00078e00ff */
[----:B------:R-:W-:-:S05]  /*14f0*/  LOP3.LUT R10, R10, 0x3c, RZ, 0xc0, !PT ;  /* 0x0000003c0a0a7812 */ /* 0x000fca00078ec0ff */
[----:B------:R-:W-:Y:S04]  /*1500*/  ATOMS.POPC.INC.32 RZ, [R10+UR4] ;  /* 0x000000000aff7f8c */ /* 0x000fe8000d800004 */
[----:B------:R-:W0:Y:S02]  /*1510*/  LDS R11, [R9+UR5+-0x1c] ;  /* 0xffffe405090b7984 */ /* 0x000e240008000800 */
        /* <DEDUP_REMOVED lines=34> */
[----:B------:R-:W0:Y:S02]  /*1740*/  LDS R12, [R9+UR5] ;  /* 0x00000005090c7984 */ /* 0x000e240008000800 */
[----:B0-----:R-:W-:-:S05]  /*1750*/  SHF.R.U32.HI R12, RZ, UR6, R12 ;  /* 0x00000006ff0c7c19 */ /* 0x001fca000801160c */
[----:B------:R-:W-:-:S05]  /*1760*/  IMAD.SHL.U32 R12, R12, 0x4, RZ ;  /* 0x000000040c0c7824 */ /* 0x000fca00078e00ff */
[----:B------:R-:W-:-:S05]  /*1770*/  LOP3.LUT R12, R12, 0x3c, RZ, 0xc0, !PT ;  /* 0x0000003c0c0c7812 */ /* 0x000fca00078ec0ff */
[----:B------:R-:W-:Y:S04]  /*1780*/  ATOMS.POPC.INC.32 RZ, [R12+UR4] ;  /* 0x000000000cff7f8c */ /* 0x000fe8000d800004 */
[----:B------:R-:W0:Y:S02]  /*1790*/  LDS R10, [R9+UR5+0x4] ;  /* 0x00000405090a7984 */ /* 0x000e240008000800 */
        /* <DEDUP_REMOVED lines=29> */
[----:B------:R0:W4:Y:S02]  /*1970*/  LDS R10, [R9+UR5+0x1c] ;  /* 0x00001c05090a7984 */ /* 0x0001240008000800 */
[----:B0-----:R-:W-:-:S05]  /*1980*/  VIADD R9, R9, 0x40 ;  /* 0x0000004009097836 */ /* 0x001fca0000000000 */
[----:B------:R-:W-:Y:S02]  /*1990*/  ISETP.NE.AND P0, PT, R9, 0x1020, PT ;  /* 0x000010200900780c */ /* 0x000fe40003f05270 */
[----:B----4-:R-:W-:-:S05]  /*19a0*/  SHF.R.U32.HI R10, RZ, UR6, R10 ;  /* 0x00000006ff0a7c19 */ /* 0x010fca000801160a */
[----:B------:R-:W-:-:S05]  /*19b0*/  IMAD.SHL.U32 R10, R10, 0x4, RZ ;  /* 0x000000040a0a7824 */ /* 0x000fca00078e00ff */
[----:B------:R-:W-:-:S05]  /*19c0*/  LOP3.LUT R10, R10, 0x3c, RZ, 0xc0, !PT ;  /* 0x0000003c0a0a7812 */ /* 0x000fca00078ec0ff */
[----:B------:R0:W-:Y:S01]  /*19d0*/  ATOMS.POPC.INC.32 RZ, [R10+UR4] ;  /* 0x000000000aff7f8c */ /* 0x0001e2000d800004 */
[----:B------:R-:W-:Y:S05]  /*19e0*/  @P0 BRA `(.L_x_13) ;  /* 0xfffffff800b00947 */ /* 0x000fea000383ffff */
[----:B------:R2:W4:Y:S01]  /*19f0*/  @!P3 LDS R9, [R3] ;  /* 0x000000000309b984 */ /* 0x0005220000000800 */
[----:B------:R-:W2:Y:S01]  /*1a00*/  @!P3 LDC R13, c[0x0][0x370] ;  /* 0x0000dc00ff0dbb82 */ /* 0x000ea20000000800 */
[----:B------:R-:W5:Y:S01]  /*1a10*/  LDCU.64 UR12, c[0x0][0x390] ;  /* 0x00007200ff0c77ac */ /* 0x000f620008000a00 */
[----:B------:R-:W-:-:S06]  /*1a20*/  USHF.L.U32 UR4, UR10, 0xa, URZ ;  /* 0x0000000a0a047899 */ /* 0x000fcc00080006ff */
[----:B0-----:R-:W0:Y:S01]  /*1a30*/  @!P3 LDC.64 R10, c[0x0][0x398] ;  /* 0x0000e600ff0abb82 */ /* 0x001e220000000a00 */
[----:B------:R-:W-:Y:S01]  /*1a40*/  LOP3.LUT R14, R2, UR4, RZ, 0xfc, !PT ;  /* 0x00000004020e7c12 */ /* 0x000fe2000f8efcff */
[----:B------:R-:W-:-:S06]  /*1a50*/  UMOV UR4, 0x400 ;  /* 0x0000040000047882 */ /* 0x000fcc0000000000 */
[----:B------:R-:W1:Y:S01]  /*1a60*/  S2UR UR5, SR_CgaCtaId ;  /* 0x00000000000579c3 */ /* 0x000e620000008800 */
[----:B-----5:R-:W-:Y:S02]  /*1a70*/  ISETP.GE.U32.AND P0, PT, R14, UR12, PT ;  /* 0x0000000c0e007c0c */ /* 0x020fe4000bf06070 */
[----:B------:R-:W-:Y:S02]  /*1a80*/  ISETP.GE.U32.AND P1, PT, R0, UR12, PT ;  /* 0x0000000c00007c0c */ /* 0x000fe4000bf26070 */
[----:B------:R-:W-:Y:S01]  /*1a90*/  ISETP.GE.U32.AND.EX P0, PT, RZ, UR13, PT, P0 ;  /* 0x0000000dff007c0c */ /* 0x000fe2000bf06100 */
[----:B--2---:R-:W-:Y:S01]  /*1aa0*/  @!P3 IMAD R3, R2, R13, UR10 ;  /* 0x0000000a0203be24 */ /* 0x004fe2000f8e020d */
[----:B------:R-:W-:Y:S02]  /*1ab0*/  ISETP.GE.U32.AND P2, PT, R4, UR12, PT ;  /* 0x0000000c04007c0c */ /* 0x000fe4000bf46070 */
[----:B------:R-:W-:Y:S02]  /*1ac0*/  ISETP.GE.U32.AND.EX P1, PT, RZ, UR13, PT, P1 ;  /* 0x0000000dff007c0c */ /* 0x000fe4000bf26110 */
[----:B------:R-:W-:Y:S01]  /*1ad0*/  ISETP.GE.U32.AND.EX P2, PT, RZ, UR13, PT, P2 ;  /* 0x0000000dff007c0c */ /* 0x000fe2000bf46120 */
[----:B0-----:R-:W-:-:S05]  /*1ae0*/  @!P3 IMAD.WIDE.U32 R10, R3, 0x4, R10 ;  /* 0x00000004030ab825 */ /* 0x001fca00078e000a */
[----:B----4-:R0:W-:Y:S01]  /*1af0*/  @!P3 STG.E desc[UR8][R10.64], R9 ;  /* 0x000000090a00b986 */ /* 0x0101e2000c101908 */
[----:B-1----:R-:W-:-:S04]  /*1b00*/  ULEA UR4, UR5, UR4, 0x18 ;  /* 0x0000000405047291 */ /* 0x002fc8000f8ec0ff */
[----:B------:R-:W1:Y:S08]  /*1b10*/  @!P1 LDC.64 R12, c[0x0][0x380] ;  /* 0x0000e000ff0c9b82 */ /* 0x000e700000000a00 */
[----:B------:R-:W-:Y:S01]  /*1b20*/  BAR.SYNC.DEFER_BLOCKING 0x0 ;  /* 0x0000000000007b1d */ /* 0x000fe20000010000 */
[----:B------:R-:W-:-:S07]  /*1b30*/  LEA R15, R2, UR4, 0x2 ;  /* 0x00000004020f7c11 */ /* 0x000fce000f8e10ff */
[----:B------:R-:W2:Y:S08]  /*1b40*/  @!P0 LDC.64 R2, c[0x0][0x380] ;  /* 0x0000e000ff028b82 */ /* 0x000eb00000000a00 */
[----:B------:R-:W0:Y:S01]  /*1b50*/  @!P2 LDC.64 R18, c[0x0][0x380] ;  /* 0x0000e000ff12ab82 */ /* 0x000e220000000a00 */
[C---:B-1----:R-:W-:Y:S01]  /*1b60*/  @!P1 LEA R12, P4, R0.reuse, R12, 0x2 ;  /* 0x0000000c000c9211 */ /* 0x042fe200078810ff */
[----:B------:R-:W1:Y:S03]  /*1b70*/  @!P0 LDS R15, [R15] ;  /* 0x000000000f0f8984 */ /* 0x000e660000000800 */
[----:B------:R-:W-:Y:S01]  /*1b80*/  @!P1 LEA.HI.X R13, R0, R13, RZ, 0x2, P4 ;  /* 0x0000000d000d9211 */ /* 0x000fe200020f14ff */
[----:B---3--:R-:W3:Y:S01]  /*1b90*/  @!P1 LDS R17, [R8] ;  /* 0x0000000008119984 */ /* 0x008ee20000000800 */
[----:B--2---:R-:W-:-:S03]  /*1ba0*/  @!P0 LEA R2, P3, R14, R2, 0x2 ;  /* 0x000000020e028211 */ /* 0x004fc600078610ff */
[----:B------:R-:W2:Y:S01]  /*1bb0*/  @!P2 LDS R7, [R7] ;  /* 0x000000000707a984 */ /* 0x000ea20000000800 */
[----:B------:R-:W-:Y:S02]  /*1bc0*/  @!P0 LEA.HI.X R3, R14, R3, RZ, 0x2, P3 ;  /* 0x000000030e038211 */ /* 0x000fe400018f14ff */
[----:B------:R-:W-:Y:S02]  /*1bd0*/  ISETP.GE.U32.AND P3, PT, R5, UR12, PT ;  /* 0x0000000c05007c0c */ /* 0x000fe4000bf66070 */
[C---:B0-----:R-:W-:Y:S02]  /*1be0*/  @!P2 LEA R10, P5, R4.reuse, R18, 0x2 ;  /* 0x00000012040aa211 */ /* 0x041fe400078a10ff */
[----:B------:R-:W-:Y:S02]  /*1bf0*/  ISETP.GE.U32.AND.EX P3, PT, RZ, UR13, PT, P3 ;  /* 0x0000000dff007c0c */ /* 0x000fe4000bf66130 */
[----:B------:R-:W-:Y:S01]  /*1c00*/  @!P2 LEA.HI.X R11, R4, R19, RZ, 0x2, P5 ;  /* 0x00000013040ba211 */ /* 0x000fe200028f14ff */
[----:B-1----:R0:W-:Y:S04]  /*1c10*/  @!P0 STG.E desc[UR8][R2.64], R15 ;  /* 0x0000000f02008986 */ /* 0x0021e8000c101908 */
[----:B---3--:R0:W-:Y:S04]  /*1c20*/  @!P1 STG.E desc[UR8][R12.64], R17 ;  /* 0x000000110c009986 */ /* 0x0081e8000c101908 */
[----:B--2---:R0:W-:Y:S02]  /*1c30*/  @!P2 STG.E desc[UR8][R10.64], R7 ;  /* 0x000000070a00a986 */ /* 0x0041e4000c101908 */
[----:B------:R-:W-:Y:S05]  /*1c40*/  @P3 EXIT ;  /* 0x000000000000394d */ /* 0x000fea0003800000 */
[----:B0-----:R-:W0:Y:S01]  /*1c50*/  LDS R7, [R6] ;  /* 0x0000000006077984 */ /* 0x001e220000000800 */
[----:B------:R-:W1:Y:S02]  /*1c60*/  LDCU.64 UR4, c[0x0][0x380] ;  /* 0x00007000ff0477ac */ /* 0x000e640008000a00 */
[----:B-1----:R-:W-:-:S04]  /*1c70*/  LEA R2, P0, R5, UR4, 0x2 ;  /* 0x0000000405027c11 */ /* 0x002fc8000f8010ff */
[----:B------:R-:W-:-:S05]  /*1c80*/  LEA.HI.X R3, R5, UR5, RZ, 0x2, P0 ;  /* 0x0000000505037c11 */ /* 0x000fca00080f14ff */
[----:B0-----:R-:W-:Y:S01]  /*1c90*/  STG.E desc[UR8][R2.64], R7 ;  /* 0x0000000702007986 */ /* 0x001fe2000c101908 */
[----:B------:R-:W-:Y:S05]  /*1ca0*/  EXIT ;  /* 0x000000000000794d */ /* 0x000fea0003800000 */
.L_x_14:
        /* <DEDUP_REMOVED lines=13> */
.L_x_16:


//--------------------- .nv.shared.reserved.0     --------------------------
	.section	.nv.shared.reserved.0,"aw",@nobits
	.weak		__nv_reservedSMEM_offset_0_alias
	.size		__nv_reservedSMEM_offset_0_alias, 0, 64
	.other		__nv_reservedSMEM_offset_0_alias,@"STO_CUDA_RESERVED_SHARED STV_DEFAULT"
__nv_reservedSMEM_offset_0_alias:
	.zero		0
	.zero		64


//--------------------- .nv.global                --------------------------
	.section	.nv.global,"aw",@nobits
.nv.global:
	.type		_ZN34_INTERNAL_ab17b335_4_k_cu_fa2882f24cuda3std3__436_GLOBAL__N__ab17b335_4_k_cu_fa2882f26ignoreE,@object
	.size		_ZN34_INTERNAL_ab17b335_4_k_cu_fa2882f24cuda3std3__436_GLOBAL__N__ab17b335_4_k_cu_fa2882f26ignoreE,(_ZN34_INTERNAL_ab17b335_4_k_cu_fa2882f24cuda3std6ranges3__45__cpo5cdataE - _ZN34_INTERNAL_ab17b335_4_k_cu_fa2882f24cuda3std3__436_GLOBAL__N__ab17b335_4_k_cu_fa2882f26ignoreE)
_ZN34_INTERNAL_ab17b335_4_k_cu_fa2882f24cuda3std3__436_GLOBAL__N__ab17b335_4_k_cu_fa2882f26ignoreE:
	.zero		1
	.type		_ZN34_INTERNAL_ab17b335_4_k_cu_fa2882f24cuda3std6ranges3__45__cpo5cdataE,@object
	.size		_ZN34_INTERNAL_ab17b335_4_k_cu_fa2882f24cuda3std6ranges3__45__cpo5cdataE,(_ZN34_INTERNAL_ab17b335_4_k_cu_fa2882f24cuda3std3__45__cpo5beginE - _ZN34_INTERNAL_ab17b335_4_k_cu_fa2882f24cuda3std6ranges3__45__cpo5cdataE)
_ZN34_INTERNAL_ab17b335_4_k_cu_fa2882f24cuda3std6ranges3__45__cpo5cdataE:
	.zero		1
	.type		_ZN34_INTERNAL_ab17b335_4_k_cu_fa2882f24cuda3std3__45__cpo5beginE,@object
	.size		_ZN34_INTERNAL_ab17b335_4_k_cu_fa2882f24cuda3std3__45__cpo5beginE,(_ZN34_INTERNAL_ab17b335_4_k_cu_fa2882f24cuda3std6ranges3__45__cpo3endE - _ZN34_INTERNAL_ab17b335_4_k_cu_fa2882f24cuda3std3__45__cpo5beginE)
_ZN34_INTERNAL_ab17b335_4_k_cu_fa2882f24cuda3std3__45__cpo5beginE:
	.zero		1
	.type		_ZN34_INTERNAL_ab17b335_4_k_cu_fa2882f24cuda3std6ranges3__45__cpo3endE,@object
	.size		_ZN34_INTERNAL_ab17b335_4_k_cu_fa2882f24cuda3std6ranges3__45__cpo3endE,(_ZN34_INTERNAL_ab17b335_4_k_cu_fa2882f24cuda3std3__47nulloptE - _ZN34_INTERNAL_ab17b335_4_k_cu_fa2882f24cuda3std6ranges3__45__cpo3endE)
_ZN34_INTERNAL_ab17b335_4_k_cu_fa2882f24cuda3std6ranges3__45__cpo3endE:
	.zero		1
	.type		_ZN34_INTERNAL_ab17b335_4_k_cu_fa2882f24cuda3std3__47nulloptE,@object
	.size		_ZN34_INTERNAL_ab17b335_4_k_cu_fa2882f24cuda3std3__47nulloptE,(_ZN34_INTERNAL_ab17b335_4_k_cu_fa2882f26thrust24THRUST_300001_SM_1000_NS6system6detail10sequential3seqE - _ZN34_INTERNAL_ab17b335_4_k_cu_fa2882f24cuda3std3__47nulloptE)
_ZN34_INTERNAL_ab17b335_4_k_cu_fa2882f24cuda3std3__47nulloptE:
	.zero		1
	.type		_ZN34_INTERNAL_ab17b335_4_k_cu_fa2882f26thrust24THRUST_300001_SM_1000_NS6system6detail10sequential3seqE,@object
	.size		_ZN34_INTERNAL_ab17b335_4_k_cu_fa2882f26thrust24THRUST_300001_SM_1000_NS6system6detail10sequential3seqE,(_ZN34_INTERNAL_ab17b335_4_k_cu_fa2882f24cuda3std3__45__cpo6rbeginE - _ZN34_INTERNAL_ab17b335_4_k_cu_fa2882f26thrust24THRUST_300001_SM_1000_NS6system6detail10sequential3seqE)
_ZN34_INTERNAL_ab17b335_4_k_cu_fa2882f26thrust24THRUST_300001_SM_1000_NS6system6detail10sequential3seqE:
	.zero		1
	.type		_ZN34_INTERNAL_ab17b335_4_k_cu_fa2882f24cuda3std3__45__cpo6rbeginE,@object
	.size		_ZN34_INTERNAL_ab17b335_4_k_cu_fa2882f24cuda3std3__45__cpo6rbeginE,(_ZN34_INTERNAL_ab17b335_4_k_cu_fa2882f24cuda3std6ranges3__45__cpo9iter_swapE - _ZN34_INTERNAL_ab17b335_4_k_cu_fa2882f24cuda3std3__45__cpo6rbeginE)
_ZN34_INTERNAL_ab17b335_4_k_cu_fa2882f24cuda3std3__45__cpo6rbeginE:
	.zero		1
	.type		_ZN34_INTERNAL_ab17b335_4_k_cu_fa2882f24cuda3std6ranges3__45__cpo9iter_swapE,@object
	.size		_ZN34_INTERNAL_ab17b335_4_k_cu_fa2882f24cuda3std6ranges3__45__cpo9iter_swapE,(_ZN34_INTERNAL_ab17b335_4_k_cu_fa2882f24cuda3std3__48in_placeE - _ZN34_INTERNAL_ab17b335_4_k_cu_fa2882f24cuda3std6ranges3__45__cpo9iter_swapE)
_ZN34_INTERNAL_ab17b335_4_k_cu_fa2882f24cuda3std6ranges3__45__cpo9iter_swapE:
	.zero		1
	.type		_ZN34_INTERNAL_ab17b335_4_k_cu_fa2882f24cuda3std3__48in_placeE,@object
	.size		_ZN34_INTERNAL_ab17b335_4_k_cu_fa2882f24cuda3std3__48in_placeE,(_ZN34_INTERNAL_ab17b335_4_k_cu_fa2882f24cuda3std6ranges3__45__cpo5ssizeE - _ZN34_INTERNAL_ab17b335_4_k_cu_fa2882f24cuda3std3__48in_placeE)
_ZN34_INTERNAL_ab17b335_4_k_cu_fa2882f24cuda3std3__48in_placeE:
	.zero		1
	.type		_ZN34_INTERNAL_ab17b335_4_k_cu_fa2882f24cuda3std6ranges3__45__cpo5ssizeE,@object
	.size		_ZN34_INTERNAL_ab17b335_4_k_cu_fa2882f24cuda3std6ranges3__45__cpo5ssizeE,(_ZN34_INTERNAL_ab17b335_4_k_cu_fa2882f24cuda3std3__45__cpo6cbeginE - _ZN34_INTERNAL_ab17b335_4_k_cu_fa2882f24cuda3std6ranges3__45__cpo5ssizeE)
_ZN34_INTERNAL_ab17b335_4_k_cu_fa2882f24cuda3std6ranges3__45__cpo5ssizeE:
	.zero		1
	.type		_ZN34_INTERNAL_ab17b335_4_k_cu_fa2882f24cuda3std3__45__cpo6cbeginE,@object
	.size		_ZN34_INTERNAL_ab17b335_4_k_cu_fa2882f24cuda3std3__45__cpo6cbeginE,(_ZN34_INTERNAL_ab17b335_4_k_cu_fa2882f24cuda3std6ranges3__45__cpo4cendE - _ZN34_INTERNAL_ab17b335_4_k_cu_fa2882f24cuda3std3__45__cpo6cbeginE)
_ZN34_INTERNAL_ab17b335_4_k_cu_fa2882f24cuda3std3__45__cpo6cbeginE:
	.zero		1
	.type		_ZN34_INTERNAL_ab17b335_4_k_cu_fa2882f24cuda3std6ranges3__45__cpo4cendE,@object
	.size		_ZN34_INTERNAL_ab17b335_4_k_cu_fa2882f24cuda3std6ranges3__45__cpo4cendE,(_ZN34_INTERNAL_ab17b335_4_k_cu_fa2882f24cuda3std3__45__cpo7crbeginE - _ZN34_INTERNAL_ab17b335_4_k_cu_fa2882f24cuda3std6ranges3__45__cpo4cendE)
_ZN34_INTERNAL_ab17b335_4_k_cu_fa2882f24cuda3std6ranges3__45__cpo4cendE:
	.zero		1
	.type		_ZN34_INTERNAL_ab17b335_4_k_cu_fa2882f24cuda3std3__45__cpo7crbeginE,@object
	.size		_ZN34_INTERNAL_ab17b335_4_k_cu_fa2882f24cuda3std3__45__cpo7crbeginE,(_ZN34_INTERNAL_ab17b335_4_k_cu_fa2882f24cuda3std6ranges3__45__cpo4prevE - _ZN34_INTERNAL_ab17b335_4_k_cu_fa2882f24cuda3std3__45__cpo7crbeginE)
_ZN34_INTERNAL_ab17b335_4_k_cu_fa2882f24cuda3std3__45__cpo7crbeginE:
	.zero		1
	.type		_ZN34_INTERNAL_ab17b335_4_k_cu_fa2882f24cuda3std6ranges3__45__cpo4prevE,@object
	.size		_ZN34_INTERNAL_ab17b335_4_k_cu_fa2882f24cuda3std6ranges3__45__cpo4prevE,(_ZN34_INTERNAL_ab17b335_4_k_cu_fa2882f24cuda3std6ranges3__45__cpo9iter_moveE - _ZN34_INTERNAL_ab17b335_4_k_cu_fa2882f24cuda3std6ranges3__45__cpo4prevE)
_ZN34_INTERNAL_ab17b335_4_k_cu_fa2882f24cuda3std6ranges3__45__cpo4prevE:
	.zero		1
	.type		_ZN34_INTERNAL_ab17b335_4_k_cu_fa2882f24cuda3std6ranges3__45__cpo9iter_moveE,@object
	.size		_ZN34_INTERNAL_ab17b335_4_k_cu_fa2882f24cuda3std6ranges3__45__cpo9iter_moveE,(_ZN34_INTERNAL_ab17b335_4_k_cu_fa2882f24cuda3std3__420unreachable_sentinelE - _ZN34_INTERNAL_ab17b335_4_k_cu_fa2882f24cuda3std6ranges3__45__cpo9iter_moveE)
_ZN34_INTERNAL_ab17b335_4_k_cu_fa2882f24cuda3std6ranges3__45__cpo9iter_moveE:
	.zero		1
	.type		_ZN34_INTERNAL_ab17b335_4_k_cu_fa2882f24cuda3std3__420unreachable_sentinelE,@object
	.size		_ZN34_INTERNAL_ab17b335_4_k_cu_fa2882f24cuda3std3__420unreachable_sentinelE,(_ZN34_INTERNAL_ab17b335_4_k_cu_fa2882f24cuda3std6ranges3__45__cpo8distanceE - _ZN34_INTERNAL_ab17b335_4_k_cu_fa2882f24cuda3std3__420unreachable_sentinelE)
_ZN34_INTERNAL_ab17b335_4_k_cu_fa2882f24cuda3std3__420unreachable_sentinelE:
	.zero		1
	.type		_ZN34_INTERNAL_ab17b335_4_k_cu_fa2882f24cuda3std6ranges3__45__cpo8distanceE,@object
	.size		_ZN34_INTERNAL_ab17b335_4_k_cu_fa2882f24cuda3std6ranges3__45__cpo8distanceE,(_ZN34_INTERNAL_ab17b335_4_k_cu_fa2882f24cuda3std3__45__cpo4cendE - _ZN34_INTERNAL_ab17b335_4_k_cu_fa2882f24cuda3std6ranges3__45__cpo8distanceE)
_ZN34_INTERNAL_ab17b335_4_k_cu_fa2882f24cuda3std6ranges3__45__cpo8distanceE:
	.zero		1
	.type		_ZN34_INTERNAL_ab17b335_4_k_cu_fa2882f24cuda3std3__45__cpo4cendE,@object
	.size		_ZN34_INTERNAL_ab17b335_4_k_cu_fa2882f24cuda3std3__45__cpo4cendE,(_ZN34_INTERNAL_ab17b335_4_k_cu_fa2882f24cuda3std6ranges3__45__cpo7advanceE - _ZN34_INTERNAL_ab17b335_4_k_cu_fa2882f24cuda3std3__45__cpo4cendE)
_ZN34_INTERNAL_ab17b335_4_k_cu_fa2882f24cuda3std3__45__cpo4cendE:
	.zero		1
	.type		_ZN34_INTERNAL_ab17b335_4_k_cu_fa2882f24cuda3std6ranges3__45__cpo7advanceE,@object
	.size		_ZN34_INTERNAL_ab17b335_4_k_cu_fa2882f24cuda3std6ranges3__45__cpo7advanceE,(_ZN34_INTERNAL_ab17b335_4_k_cu_fa2882f24cuda3std3__45__cpo5crendE - _ZN34_INTERNAL_ab17b335_4_k_cu_fa2882f24cuda3std6ranges3__45__cpo7advanceE)
_ZN34_INTERNAL_ab17b335_4_k_cu_fa2882f24cuda3std6ranges3__45__cpo7advanceE:
	.zero		1
	.type		_ZN34_INTERNAL_ab17b335_4_k_cu_fa2882f24cuda3std3__45__cpo5crendE,@object
	.size		_ZN34_INTERNAL_ab17b335_4_k_cu_fa2882f24cuda3std3__45__cpo5crendE,(_ZN34_INTERNAL_ab17b335_4_k_cu_fa2882f24cuda3std6ranges3__45__cpo4dataE - _ZN34_INTERNAL_ab17b335_4_k_cu_fa2882f24cuda3std3__45__cpo5crendE)
_ZN34_INTERNAL_ab17b335_4_k_cu_fa2882f24cuda3std3__45__cpo5crendE:
	.zero		1
	.type		_ZN34_INTERNAL_ab17b335_4_k_cu_fa2882f24cuda3std6ranges3__45__cpo4dataE,@object
	.size		_ZN34_INTERNAL_ab17b335_4_k_cu_fa2882f24cuda3std6ranges3__45__cpo4dataE,(_ZN34_INTERNAL_ab17b335_4_k_cu_fa2882f24cuda3std6ranges3__45__cpo5beginE - _ZN34_INTERNAL_ab17b335_4_k_cu_fa2882f24cuda3std6ranges3__45__cpo4dataE)
_ZN34_INTERNAL_ab17b335_4_k_cu_fa2882f24cuda3std6ranges3__45__cpo4dataE:
	.zero		1
	.type		_ZN34_INTERNAL_ab17b335_4_k_cu_fa2882f24cuda3std6ranges3__45__cpo5beginE,@object
	.size		_ZN34_INTERNAL_ab17b335_4_k_cu_fa2882f24cuda3std6ranges3__45__cpo5beginE,(_ZN34_INTERNAL_ab17b335_4_k_cu_fa2882f24cuda3std3__419piecewise_constructE - _ZN34_INTERNAL_ab17b335_4_k_cu_fa2882f24cuda3std6ranges3__45__cpo5beginE)
_ZN34_INTERNAL_ab17b335_4_k_cu_fa2882f24cuda3std6ranges3__45__cpo5beginE:
	.zero		1
	.type		_ZN34_INTERNAL_ab17b335_4_k_cu_fa2882f24cuda3std3__419piecewise_constructE,@object
	.size		_ZN34_INTERNAL_ab17b335_4_k_cu_fa2882f24cuda3std3__419piecewise_constructE,(_ZN34_INTERNAL_ab17b335_4_k_cu_fa2882f24cuda3std6ranges3__45__cpo4sizeE - _ZN34_INTERNAL_ab17b335_4_k_cu_fa2882f24cuda3std3__419piecewise_constructE)
_ZN34_INTERNAL_ab17b335_4_k_cu_fa2882f24cuda3std3__419piecewise_constructE:
	.zero		1
	.type		_ZN34_INTERNAL_ab17b335_4_k_cu_fa2882f24cuda3std6ranges3__45__cpo4sizeE,@object
	.size		_ZN34_INTERNAL_ab17b335_4_k_cu_fa2882f24cuda3std6ranges3__45__cpo4sizeE,(_ZN34_INTERNAL_ab17b335_4_k_cu_fa2882f24cuda3std3__45__cpo3endE - _ZN34_INTERNAL_ab17b335_4_k_cu_fa2882f24cuda3std6ranges3__45__cpo4sizeE)
_ZN34_INTERNAL_ab17b335_4_k_cu_fa2882f24cuda3std6ranges3__45__cpo4sizeE:
	.zero		1
	.type		_ZN34_INTERNAL_ab17b335_4_k_cu_fa2882f24cuda3std3__45__cpo3endE,@object
	.size		_ZN34_INTERNAL_ab17b335_4_k_cu_fa2882f24cuda3std3__45__cpo3endE,(_ZN34_INTERNAL_ab17b335_4_k_cu_fa2882f24cuda3std6ranges3__45__cpo6cbeginE - _ZN34_INTERNAL_ab17b335_4_k_cu_fa2882f24cuda3std3__45__cpo3endE)
_ZN34_INTERNAL_ab17b335_4_k_cu_fa2882f24cuda3std3__45__cpo3endE:
	.zero		1
	.type		_ZN34_INTERNAL_ab17b335_4_k_cu_fa2882f24cuda3std6ranges3__45__cpo6cbeginE,@object
	.size		_ZN34_INTERNAL_ab17b335_4_k_cu_fa2882f24cuda3std6ranges3__45__cpo6cbeginE,(_ZN34_INTERNAL_ab17b335_4_k_cu_fa2882f24cuda3std3__45__cpo4rendE - _ZN34_INTERNAL_ab17b335_4_k_cu_fa2882f24cuda3std6ranges3__45__cpo6cbeginE)
_ZN34_INTERNAL_ab17b335_4_k_cu_fa2882f24cuda3std6ranges3__45__cpo6cbeginE:
	.zero		1
	.type		_ZN34_INTERNAL_ab17b335_4_k_cu_fa2882f24cuda3std3__45__cpo4rendE,@object
	.size		_ZN34_INTERNAL_ab17b335_4_k_cu_fa2882f24cuda3std3__45__cpo4rendE,(_ZN34_INTERNAL_ab17b335_4_k_cu_fa2882f24cuda3std6ranges3__45__cpo4nextE - _ZN34_INTERNAL_ab17b335_4_k_cu_fa2882f24cuda3std3__45__cpo4rendE)
_ZN34_INTERNAL_ab17b335_4_k_cu_fa2882f24cuda3std3__45__cpo4rendE:
	.zero		1
	.type		_ZN34_INTERNAL_ab17b335_4_k_cu_fa2882f24cuda3std6ranges3__45__cpo4nextE,@object
	.size		_ZN34_INTERNAL_ab17b335_4_k_cu_fa2882f24cuda3std6ranges3__45__cpo4nextE,(_ZN34_INTERNAL_ab17b335_4_k_cu_fa2882f24cuda3std6ranges3__45__cpo4swapE - _ZN34_INTERNAL_ab17b335_4_k_cu_fa2882f24cuda3std6ranges3__45__cpo4nextE)
_ZN34_INTERNAL_ab17b335_4_k_cu_fa2882f24cuda3std6ranges3__45__cpo4nextE:
	.zero		1
	.type		_ZN34_INTERNAL_ab17b335_4_k_cu_fa2882f24cuda3std6ranges3__45__cpo4swapE,@object
	.size		_ZN34_INTERNAL_ab17b335_4_k_cu_fa2882f24cuda3std6ranges3__45__cpo4swapE,(.L_13 - _ZN34_INTERNAL_ab17b335_4_k_cu_fa2882f24cuda3std6ranges3__45__cpo4swapE)
_ZN34_INTERNAL_ab17b335_4_k_cu_fa2882f24cuda3std6ranges3__45__cpo4swapE:
	.zero		1
.L_13:


//--------------------- .nv.shared._Z8kernel12PjS_mS_i --------------------------
	.section	.nv.shared._Z8kernel12PjS_mS_i,"aw",@nobits
	.sectionflags	@""
	.align	4
.nv.shared._Z8kernel12PjS_mS_i:
	.zero		7232


//--------------------- .nv.constant0._ZN3cub18CUB_300001_SM_10006detail11EmptyKernelIvEEvv --------------------------
	.section	.nv.constant0._ZN3cub18CUB_300001_SM_10006detail11EmptyKernelIvEEvv,"a",@progbits
	.sectionflags	@""
	.align	4
.nv.constant0._ZN3cub18CUB_300001_SM_10006detail11EmptyKernelIvEEvv:
	.zero		896


//--------------------- .nv.constant0._Z8kernel12PjS_mS_i --------------------------
	.section	.nv.constant0._Z8kernel12PjS_mS_i,"a",@progbits
	.sectionflags	@""
	.align	4
.nv.constant0._Z8kernel12PjS_mS_i:
	.zero		932


//--------------------- SYMBOLS --------------------------

	.type		.nv.reservedSmem.offset0,@object
	.size		.nv.reservedSmem.offset0,0x4
	.type		.nv.reservedSmem.cap,@object
	.size		.nv.reservedSmem.cap,0x4
